def matmul_kernel(
    a_ptr,
    b_ptr,
    c_ptr,
    M,
    N,
    K,
    stride_am,
    stride_ak,
    stride_bk,
    stride_bn,
    stride_cm,
    stride_cn,
    BLOCK_M: tl.constexpr,
    BLOCK_N: tl.constexpr,
    BLOCK_K: tl.constexpr,
    GROUP_M: tl.constexpr,
):
    pid = tl.program_id(axis=0)
    num_pid_m = tl.cdiv(M, BLOCK_M)
    num_pid_n = tl.cdiv(N, BLOCK_N)
    num_pid_in_group = GROUP_M * num_pid_n
    group_id = pid // num_pid_in_group
    first_pid_m = group_id * GROUP_M
    group_size_m = min(num_pid_m - first_pid_m, GROUP_M)
    pid_m = first_pid_m + ((pid % num_pid_in_group) % group_size_m)
    pid_n = (pid % num_pid_in_group) // group_size_m

    offs_am = (pid_m * BLOCK_M + tl.arange(0, BLOCK_M)) % M
    offs_bn = (pid_n * BLOCK_N + tl.arange(0, BLOCK_N)) % N
    offs_k = tl.arange(0, BLOCK_K)
    a_ptrs = a_ptr + offs_am[:, None] * stride_am + offs_k[None, :] * stride_ak
    b_ptrs = b_ptr + offs_k[:, None] * stride_bk + offs_bn[None, :] * stride_bn

    acc = tl.zeros((BLOCK_M, BLOCK_N), dtype=tl.float32)
    for kk in range(0, tl.cdiv(K, BLOCK_K)):
        a = tl.load(a_ptrs, mask=offs_k[None, :] < K - kk * BLOCK_K, other=0.0)
        b = tl.load(b_ptrs, mask=offs_k[:, None] < K - kk * BLOCK_K, other=0.0)
        acc = tl.dot(a, b, acc)
        a_ptrs += BLOCK_K * stride_ak
        b_ptrs += BLOCK_K * stride_bk

    c = acc.to(c_ptr.dtype.element_ty)
    offs_cm = pid_m * BLOCK_M + tl.arange(0, BLOCK_M)
    offs_cn = pid_n * BLOCK_N + tl.arange(0, BLOCK_N)
    c_ptrs = c_ptr + offs_cm[:, None] * stride_cm + offs_cn[None, :] * stride_cn
    mask = (offs_cm[:, None] < M) & (offs_cn[None, :] < N)
    tl.store(c_ptrs, c, mask=mask)

# config = {"BLOCK_K": 64, "BLOCK_M": 64, "BLOCK_N": 64, "GROUP_M": 1, "arch": "sm_90", "dtype": "fp8e4m3", "num_ctas": 1, "num_stages": 3, "num_warps": 4}
# arch = sm_90


// ===== COMPILED SASS (sm_90a) =====

	.target	sm_90a

	.elftype	@"ET_EXEC"


//--------------------- .note.nv.tkinfo           --------------------------
	.section	.note.nv.tkinfo,"",@"SHT_NOTE"
	.sectionflags	@"SHF_NOTE_NV_TKINFO"
	.tkinfo
        /*0018*/ 	.word	0x00000002
        /*0030*/ 	.string	""
        /*0030*/ 	.string	"ptxas"
        /*0030*/ 	.string	"Cuda compilation tools, release 13.0, V13.0.88"
        /*0030*/ 	.string	"Build cuda_13.0.r13.0/compiler.36424714_0"
        /*0030*/ 	.string	"-v  -suppress-debug-info  -lineinfo  -arch sm_90a "



//--------------------- .note.nv.cuinfo           --------------------------
	.section	.note.nv.cuinfo,"",@"SHT_NOTE"
	.sectionflags	@"SHF_NOTE_NV_CUINFO"
        /*0018*/ 	.short	0x0002
        /*001a*/ 	.short	0x005a
        /*001c*/ 	.short	0x0082
	.zero		2


//--------------------- .nv.info                  --------------------------
	.section	.nv.info,"",@"SHT_CUDA_INFO"
	.align	4


	//----- nvinfo : EIATTR_REGCOUNT
	.align		4
        /*0000*/ 	.byte	0x04, 0x2f
        /*0002*/ 	.short	(.L_1 - .L_0)
	.align		4
.L_0:
        /*0004*/ 	.word	index@(matmul_kernel)
        /*0008*/ 	.word	0x000000f8


	//----- nvinfo : EIATTR_FRAME_SIZE
	.align		4
.L_1:
        /*000c*/ 	.byte	0x04, 0x11
        /*000e*/ 	.short	(.L_3 - .L_2)
	.align		4
.L_2:
        /*0010*/ 	.word	index@(matmul_kernel)
        /*0014*/ 	.word	0x00000000


	//----- nvinfo : EIATTR_MIN_STACK_SIZE
	.align		4
.L_3:
        /*0018*/ 	.byte	0x04, 0x12
        /*001a*/ 	.short	(.L_5 - .L_4)
	.align		4
.L_4:
        /*001c*/ 	.word	index@(matmul_kernel)
        /*0020*/ 	.word	0x00000000
.L_5:


//--------------------- .nv.compat                --------------------------
	.section	.nv.compat,"",@"SHT_CUDA_COMPAT_INFO"
	.align	4
        /*0000*/ 	.byte	0x02, 0x09, 0x01, 0x00, 0x02, 0x02, 0x04, 0x00, 0x02, 0x05, 0x05, 0x00, 0x03, 0x07, 0x01, 0x01
        /*0010*/ 	.byte	0x02, 0x03, 0x00, 0x00, 0x02, 0x06, 0x01, 0x00, 0x04, 0x0b, 0x08, 0x00, 0x00, 0x00, 0x00, 0x00
        /*0020*/ 	.byte	0x00, 0x00, 0x00, 0x00


//--------------------- .nv.info.matmul_kernel    --------------------------
	.section	.nv.info.matmul_kernel,"",@"SHT_CUDA_INFO"
	.sectionflags	@""
	.align	4


	//----- nvinfo : EIATTR_CUDA_API_VERSION
	.align		4
        /*0000*/ 	.byte	0x04, 0x37
        /*0002*/ 	.short	(.L_7 - .L_6)
.L_6:
        /*0004*/ 	.word	0x00000082


	//----- nvinfo : EIATTR_KPARAM_INFO
	.align		4
.L_7:
        /*0008*/ 	.byte	0x04, 0x17
        /*000a*/ 	.short	(.L_9 - .L_8)
.L_8:
        /*000c*/ 	.word	0x00000000
        /*0010*/ 	.short	0x000d
        /*0012*/ 	.short	0x0048
        /*0014*/ 	.byte	0x00, 0xf4, 0x21, 0x00


	//----- nvinfo : EIATTR_KPARAM_INFO
	.align		4
.L_9:
        /*0018*/ 	.byte	0x04, 0x17
        /*001a*/ 	.short	(.L_11 - .L_10)
.L_10:
        /*001c*/ 	.word	0x00000000
        /*0020*/ 	.short	0x000c
        /*0022*/ 	.short	0x0040
        /*0024*/ 	.byte	0x00, 0xf4, 0x21, 0x00


	//----- nvinfo : EIATTR_KPARAM_INFO
	.align		4
.L_11:
        /*0028*/ 	.byte	0x04, 0x17
        /*002a*/ 	.short	(.L_13 - .L_12)
.L_12:
        /*002c*/ 	.word	0x00000000
        /*0030*/ 	.short	0x000b
        /*0032*/ 	.short	0x0038
        /*0034*/ 	.byte	0x00, 0xf0, 0x11, 0x00


	//----- nvinfo : EIATTR_KPARAM_INFO
	.align		4
.L_13:
        /*0038*/ 	.byte	0x04, 0x17
        /*003a*/ 	.short	(.L_15 - .L_14)
.L_14:
        /*003c*/ 	.word	0x00000000
        /*0040*/ 	.short	0x000a
        /*0042*/ 	.short	0x0034
        /*0044*/ 	.byte	0x00, 0xf0, 0x11, 0x00


	//----- nvinfo : EIATTR_KPARAM_INFO
	.align		4
.L_15:
        /*0048*/ 	.byte	0x04, 0x17
        /*004a*/ 	.short	(.L_17 - .L_16)
.L_16:
        /*004c*/ 	.word	0x00000000
        /*0050*/ 	.short	0x0009
        /*0052*/ 	.short	0x0030
        /*0054*/ 	.byte	0x00, 0xf0, 0x11, 0x00


	//----- nvinfo : EIATTR_KPARAM_INFO
	.align		4
.L_17:
        /*0058*/ 	.byte	0x04, 0x17
        /*005a*/ 	.short	(.L_19 - .L_18)
.L_18:
        /*005c*/ 	.word	0x00000000
        /*0060*/ 	.short	0x0008
        /*0062*/ 	.short	0x002c
        /*0064*/ 	.byte	0x00, 0xf0, 0x11, 0x00


	//----- nvinfo : EIATTR_KPARAM_INFO
	.align		4
.L_19:
        /*0068*/ 	.byte	0x04, 0x17
        /*006a*/ 	.short	(.L_21 - .L_20)
.L_20:
        /*006c*/ 	.word	0x00000000
        /*0070*/ 	.short	0x0007
        /*0072*/ 	.short	0x0028
        /*0074*/ 	.byte	0x00, 0xf0, 0x11, 0x00


	//----- nvinfo : EIATTR_KPARAM_INFO
	.align		4
.L_21:
        /*0078*/ 	.byte	0x04, 0x17
        /*007a*/ 	.short	(.L_23 - .L_22)
.L_22:
        /*007c*/ 	.word	0x00000000
        /*0080*/ 	.short	0x0006
        /*0082*/ 	.short	0x0024
        /*0084*/ 	.byte	0x00, 0xf0, 0x11, 0x00


	//----- nvinfo : EIATTR_KPARAM_INFO
	.align		4
.L_23:
        /*0088*/ 	.byte	0x04, 0x17
        /*008a*/ 	.short	(.L_25 - .L_24)
.L_24:
        /*008c*/ 	.word	0x00000000
        /*0090*/ 	.short	0x0005
        /*0092*/ 	.short	0x0020
        /*0094*/ 	.byte	0x00, 0xf0, 0x11, 0x00


	//----- nvinfo : EIATTR_KPARAM_INFO
	.align		4
.L_25:
        /*0098*/ 	.byte	0x04, 0x17
        /*009a*/ 	.short	(.L_27 - .L_26)
.L_26:
        /*009c*/ 	.word	0x00000000
        /*00a0*/ 	.short	0x0004
        /*00a2*/ 	.short	0x001c
        /*00a4*/ 	.byte	0x00, 0xf0, 0x11, 0x00


	//----- nvinfo : EIATTR_KPARAM_INFO
	.align		4
.L_27:
        /*00a8*/ 	.byte	0x04, 0x17
        /*00aa*/ 	.short	(.L_29 - .L_28)
.L_28:
        /*00ac*/ 	.word	0x00000000
        /*00b0*/ 	.short	0x0003
        /*00b2*/ 	.short	0x0018
        /*00b4*/ 	.byte	0x00, 0xf0, 0x11, 0x00


	//----- nvinfo : EIATTR_KPARAM_INFO
	.align		4
.L_29:
        /*00b8*/ 	.byte	0x04, 0x17
        /*00ba*/ 	.short	(.L_31 - .L_30)
.L_30:
        /*00bc*/ 	.word	0x00000000
        /*00c0*/ 	.short	0x0002
        /*00c2*/ 	.short	0x0010
        /*00c4*/ 	.byte	0x00, 0xf4, 0x21, 0x00


	//----- nvinfo : EIATTR_KPARAM_INFO
	.align		4
.L_31:
        /*00c8*/ 	.byte	0x04, 0x17
        /*00ca*/ 	.short	(.L_33 - .L_32)
.L_32:
        /*00cc*/ 	.word	0x00000000
        /*00d0*/ 	.short	0x0001
        /*00d2*/ 	.short	0x0008
        /*00d4*/ 	.byte	0x00, 0xf4, 0x21, 0x00


	//----- nvinfo : EIATTR_KPARAM_INFO
	.align		4
.L_33:
        /*00d8*/ 	.byte	0x04, 0x17
        /*00da*/ 	.short	(.L_35 - .L_34)
.L_34:
        /*00dc*/ 	.word	0x00000000
        /*00e0*/ 	.short	0x0000
        /*00e2*/ 	.short	0x0000
        /*00e4*/ 	.byte	0x00, 0xf4, 0x21, 0x00


	//----- nvinfo : EIATTR_SPARSE_MMA_MASK
	.align		4
.L_35:
        /*00e8*/ 	.byte	0x03, 0x50
        /*00ea*/ 	.short	0x0000


	//----- nvinfo : EIATTR_MAXREG_COUNT
	.align		4
        /*00ec*/ 	.byte	0x03, 0x1b
        /*00ee*/ 	.short	0x00ff


	//----- nvinfo : EIATTR_NUM_BARRIERS
	.align		4
        /*00f0*/ 	.byte	0x02, 0x4c
        /*00f2*/ 	.byte	0x01
	.zero		1


	//----- nvinfo : EIATTR_MERCURY_ISA_VERSION
	.align		4
        /*00f4*/ 	.byte	0x03, 0x5f
        /*00f6*/ 	.short	0x0101


	//----- nvinfo : EIATTR_EXIT_INSTR_OFFSETS
	.align		4
        /*00f8*/ 	.byte	0x04, 0x1c
        /*00fa*/ 	.short	(.L_37 - .L_36)


	//   ....[0]....
.L_36:
        /*00fc*/ 	.word	0x00006050


	//   ....[1]....
        /*0100*/ 	.word	0x00006070


	//----- nvinfo : EIATTR_REQNTID
	.align		4
.L_37:
        /*0104*/ 	.byte	0x04, 0x10
        /*0106*/ 	.short	(.L_39 - .L_38)
.L_38:
        /*0108*/ 	.word	0x00000080
        /*010c*/ 	.word	0x00000001
        /*0110*/ 	.word	0x00000001


	//----- nvinfo : EIATTR_CBANK_PARAM_SIZE
	.align		4
.L_39:
        /*0114*/ 	.byte	0x03, 0x19
        /*0116*/ 	.short	0x0050


	//----- nvinfo : EIATTR_PARAM_CBANK
	.align		4
        /*0118*/ 	.byte	0x04, 0x0a
        /*011a*/ 	.short	(.L_41 - .L_40)
	.align		4
.L_40:
        /*011c*/ 	.word	index@(.nv.constant0.matmul_kernel)
        /*0120*/ 	.short	0x0210
        /*0122*/ 	.short	0x0050


	//----- nvinfo : EIATTR_SW_WAR
	.align		4
.L_41:
        /*0124*/ 	.byte	0x04, 0x36
        /*0126*/ 	.short	(.L_43 - .L_42)
.L_42:
        /*0128*/ 	.word	0x00000008
.L_43:


//--------------------- .nv.callgraph             --------------------------
	.section	.nv.callgraph,"",@"SHT_CUDA_CALLGRAPH"
	.align	4
	.sectionentsize	8
	.align		4
        /*0000*/ 	.word	0x00000000
	.align		4
        /*0004*/ 	.word	0xffffffff
	.align		4
        /*0008*/ 	.word	0x00000000
	.align		4
        /*000c*/ 	.word	0xfffffffe
	.align		4
        /*0010*/ 	.word	0x00000000
	.align		4
        /*0014*/ 	.word	0xfffffffd
	.align		4
        /*0018*/ 	.word	0x00000000
	.align		4
        /*001c*/ 	.word	0xfffffffc


//--------------------- .text.matmul_kernel       --------------------------
	.section	.text.matmul_kernel,"ax",@progbits
	.align	128
        .global         matmul_kernel
        .type           matmul_kernel,@function
        .size           matmul_kernel,(.L_x_4 - matmul_kernel)
        .other          matmul_kernel,@"STO_CUDA_ENTRY STV_DEFAULT"
matmul_kernel:
.text.matmul_kernel:
[----:B------:R-:W0:Y:S08]  /*0000*/  LDC R1, c[0x0][0x28] ;  /* 0x00000a00ff017b82 */ /* 0x000e300000000800 */
[----:B------:R-:W1:Y:S01]  /*0010*/  LDC.64 R36, c[0x0][0x228] ;  /* 0x00008a00ff247b82 */ /* 0x000e620000000a00 */
[----:B------:R-:W2:Y:S01]  /*0020*/  S2R R5, SR_CTAID.X ;  /* 0x0000000000057919 */ /* 0x000ea20000002500 */
[----:B------:R-:W-:Y:S01]  /*0030*/  UMOV UR4, 0x400 ;  /* 0x0000040000047882 */ /* 0x000fe20000000000 */
[----:B------:R-:W-:Y:S01]  /*0040*/  ULDC.64 UR16, c[0x0][0x208] ;  /* 0x0000820000107ab9 */ /* 0x000fe20000000a00 */
[----:B------:R-:W-:Y:S01]  /*0050*/  ULDC UR11, c[0x0][0x230] ;  /* 0x00008c00000b7ab9 */ /* 0x000fe20000000800 */
[----:B------:R-:W3:Y:S03]  /*0060*/  S2R R67, SR_TID.X ;  /* 0x0000000000437919 */ /* 0x000ee60000002100 */
[----:B------:R-:W4:Y:S08]  /*0070*/  LDC R177, c[0x0][0x230] ;  /* 0x00008c00ffb17b82 */ /* 0x000f300000000800 */
[----:B------:R-:W5:Y:S01]  /*0080*/  S2UR UR10, SR_CgaCtaId ;  /* 0x00000000000a79c3 */ /* 0x000f620000008800 */
[----:B-1----:R-:W-:-:S05]  /*0090*/  VIADD R0, R37, 0x3f ;  /* 0x0000003f25007836 */ /* 0x002fca0000000000 */
[----:B------:R-:W-:Y:S01]  /*00a0*/  SHF.R.S32.HI R3, RZ, 0x1f, R0 ;  /* 0x0000001fff037819 */ /* 0x000fe20000011400 */
[----:B----4-:R-:W-:-:S03]  /*00b0*/  VIADD R177, R177, 0x3f ;  /* 0x0000003fb1b17836 */ /* 0x010fc60000000000 */
[----:B------:R-:W-:Y:S02]  /*00c0*/  LEA.HI R3, R3, R0, RZ, 0x6 ;  /* 0x0000000003037211 */ /* 0x000fe400078f30ff */
[----:B--2---:R-:W-:Y:S02]  /*00d0*/  IABS R8, R5 ;  /* 0x0000000500087213 */ /* 0x004fe40000000000 */
[----:B------:R-:W-:Y:S02]  /*00e0*/  SHF.R.S32.HI R4, RZ, 0x6, R3 ;  /* 0x00000006ff047819 */ /* 0x000fe40000011403 */
[----:B---3--:R-:W-:Y:S01]  /*00f0*/  SHF.R.U32.HI R97, RZ, 0x6, R67 ;  /* 0x00000006ff617819 */ /* 0x008fe20000011643 */
[----:B-----5:R-:W-:Y:S01]  /*0100*/  ULEA UR10, UR10, UR4, 0x18 ;  /* 0x000000040a0a7291 */ /* 0x020fe2000f8ec03f */
[-C--:B------:R-:W-:Y:S02]  /*0110*/  IABS R7, R4.reuse ;  /* 0x0000000400077213 */ /* 0x080fe40000000000 */
[----:B------:R-:W-:-:S02]  /*0120*/  IABS R10, R4 ;  /* 0x00000004000a7213 */ /* 0x000fc40000000000 */
[----:B------:R-:W1:Y:S01]  /*0130*/  I2F.RP R0, R7 ;  /* 0x0000000700007306 */ /* 0x000e620000209400 */
[C---:B------:R-:W-:Y:S02]  /*0140*/  LOP3.LUT R178, R67.reuse, 0x3f, RZ, 0xc0, !PT ;  /* 0x0000003f43b27812 */ /* 0x040fe400078ec0ff */
[C---:B------:R-:W-:Y:S02]  /*0150*/  LEA.HI R98, R67.reuse, 0xe, RZ, 0x1a ;  /* 0x0000000e43627811 */ /* 0x040fe400078fd0ff */
[C---:B------:R-:W-:Y:S02]  /*0160*/  LEA.HI R99, R67.reuse, 0x1e, RZ, 0x1a ;  /* 0x0000001e43637811 */ /* 0x040fe400078fd0ff */
[C---:B------:R-:W-:Y:S02]  /*0170*/  LEA.HI R181, R67.reuse, 0x2e, RZ, 0x1a ;  /* 0x0000002e43b57811 */ /* 0x040fe400078fd0ff */
[----:B------:R-:W-:Y:S02]  /*0180*/  LEA.HI R179, R67, 0x3e, RZ, 0x1a ;  /* 0x0000003e43b37811 */ /* 0x000fe400078fd0ff */
[----:B------:R-:W-:Y:S01]  /*0190*/  SGXT.U32 R97, R97, 0x1 ;  /* 0x000000016161781a */ /* 0x000fe20000000000 */
[----:B-1----:R-:W1:Y:S03]  /*01a0*/  MUFU.RCP R0, R0 ;  /* 0x0000000000007308 */ /* 0x002e660000001000 */
[----:B------:R-:W-:-:S02]  /*01b0*/  LOP3.LUT R70, R97, 0x2, RZ, 0xfc, !PT ;  /* 0x0000000261467812 */ /* 0x000fc400078efcff */
[C---:B------:R-:W-:Y:S02]  /*01c0*/  LOP3.LUT R71, R97.reuse, 0x4, RZ, 0xfc, !PT ;  /* 0x0000000461477812 */ /* 0x040fe400078efcff */
[C---:B------:R-:W-:Y:S02]  /*01d0*/  LOP3.LUT R72, R97.reuse, 0x6, RZ, 0xfc, !PT ;  /* 0x0000000661487812 */ /* 0x040fe400078efcff */
[C---:B------:R-:W-:Y:S02]  /*01e0*/  LOP3.LUT R73, R97.reuse, 0x8, RZ, 0xfc, !PT ;  /* 0x0000000861497812 */ /* 0x040fe400078efcff */
[C---:B------:R-:W-:Y:S02]  /*01f0*/  LOP3.LUT R74, R97.reuse, 0xa, RZ, 0xfc, !PT ;  /* 0x0000000a614a7812 */ /* 0x040fe400078efcff */
[C---:B------:R-:W-:Y:S02]  /*0200*/  LOP3.LUT R75, R97.reuse, 0xc, RZ, 0xfc, !PT ;  /* 0x0000000c614b7812 */ /* 0x040fe400078efcff */
[----:B------:R-:W-:-:S02]  /*0210*/  LOP3.LUT R76, R97, 0x10, RZ, 0xfc, !PT ;  /* 0x00000010614c7812 */ /* 0x000fc400078efcff */
[C---:B------:R-:W-:Y:S01]  /*0220*/  LOP3.LUT R77, R97.reuse, 0x12, RZ, 0xfc, !PT ;  /* 0x00000012614d7812 */ /* 0x040fe200078efcff */
[----:B-1----:R-:W-:Y:S01]  /*0230*/  VIADD R2, R0, 0xffffffe ;  /* 0x0ffffffe00027836 */ /* 0x002fe20000000000 */
[C---:B------:R-:W-:Y:S01]  /*0240*/  LOP3.LUT R78, R97.reuse, 0x14, RZ, 0xfc, !PT ;  /* 0x00000014614e7812 */ /* 0x040fe200078efcff */
[----:B------:R-:W-:Y:S01]  /*0250*/  IMAD.MOV R0, RZ, RZ, -R10 ;  /* 0x000000ffff007224 */ /* 0x000fe200078e0a0a */
[C---:B------:R-:W-:Y:S01]  /*0260*/  LOP3.LUT R79, R97.reuse, 0x16, RZ, 0xfc, !PT ;  /* 0x00000016614f7812 */ /* 0x040fe200078efcff */
[----:B------:R1:W2:Y:S01]  /*0270*/  F2I.FTZ.U32.TRUNC.NTZ R3, R2 ;  /* 0x0000000200037305 */ /* 0x0002a2000021f000 */
[C---:B------:R-:W-:Y:S02]  /*0280*/  LOP3.LUT R80, R97.reuse, 0x18, RZ, 0xfc, !PT ;  /* 0x0000001861507812 */ /* 0x040fe400078efcff */
[C---:B------:R-:W-:Y:S02]  /*0290*/  LOP3.LUT R81, R97.reuse, 0x1a, RZ, 0xfc, !PT ;  /* 0x0000001a61517812 */ /* 0x040fe400078efcff */
[----:B------:R-:W-:-:S02]  /*02a0*/  LOP3.LUT R82, R97, 0x1c, RZ, 0xfc, !PT ;  /* 0x0000001c61527812 */ /* 0x000fc400078efcff */
[C---:B------:R-:W-:Y:S01]  /*02b0*/  LOP3.LUT R83, R97.reuse, 0x20, RZ, 0xfc, !PT ;  /* 0x0000002061537812 */ /* 0x040fe200078efcff */
[----:B-1----:R-:W-:Y:S01]  /*02c0*/  IMAD.MOV.U32 R2, RZ, RZ, RZ ;  /* 0x000000ffff027224 */ /* 0x002fe200078e00ff */
[C---:B------:R-:W-:Y:S02]  /*02d0*/  LOP3.LUT R84, R97.reuse, 0x22, RZ, 0xfc, !PT ;  /* 0x0000002261547812 */ /* 0x040fe400078efcff */
[C---:B------:R-:W-:Y:S02]  /*02e0*/  LOP3.LUT R85, R97.reuse, 0x24, RZ, 0xfc, !PT ;  /* 0x0000002461557812 */ /* 0x040fe400078efcff */
[C---:B------:R-:W-:Y:S01]  /*02f0*/  LOP3.LUT R86, R97.reuse, 0x26, RZ, 0xfc, !PT ;  /* 0x0000002661567812 */ /* 0x040fe200078efcff */
[--C-:B--2---:R-:W-:Y:S01]  /*0300*/  IMAD.MOV R6, RZ, RZ, -R3.reuse ;  /* 0x000000ffff067224 */ /* 0x104fe200078e0a03 */
[C---:B------:R-:W-:Y:S02]  /*0310*/  LOP3.LUT R87, R97.reuse, 0x28, RZ, 0xfc, !PT ;  /* 0x0000002861577812 */ /* 0x040fe400078efcff */
[C---:B------:R-:W-:Y:S01]  /*0320*/  LOP3.LUT R88, R97.reuse, 0x2a, RZ, 0xfc, !PT ;  /* 0x0000002a61587812 */ /* 0x040fe200078efcff */
[----:B------:R-:W-:Y:S01]  /*0330*/  IMAD R9, R6, R7, RZ ;  /* 0x0000000706097224 */ /* 0x000fe200078e02ff */
[C---:B------:R-:W-:Y:S01]  /*0340*/  LOP3.LUT R89, R97.reuse, 0x2c, RZ, 0xfc, !PT ;  /* 0x0000002c61597812 */ /* 0x040fe200078efcff */
[----:B------:R-:W-:Y:S01]  /*0350*/  IMAD.MOV.U32 R6, RZ, RZ, R8 ;  /* 0x000000ffff067224 */ /* 0x000fe200078e0008 */
[----:B------:R-:W-:Y:S01]  /*0360*/  LOP3.LUT R90, R97, 0x30, RZ, 0xfc, !PT ;  /* 0x00000030615a7812 */ /* 0x000fe200078efcff */
[----:B------:R-:W-:Y:S01]  /*0370*/  IMAD.HI.U32 R3, R3, R9, R2 ;  /* 0x0000000903037227 */ /* 0x000fe200078e0002 */
[----:B------:R-:W-:-:S02]  /*0380*/  LOP3.LUT R91, R97, 0x32, RZ, 0xfc, !PT ;  /* 0x00000032615b7812 */ /* 0x000fc400078efcff */
[C---:B------:R-:W-:Y:S02]  /*0390*/  LOP3.LUT R92, R97.reuse, 0x34, RZ, 0xfc, !PT ;  /* 0x00000034615c7812 */ /* 0x040fe400078efcff */
[----:B------:R-:W-:Y:S01]  /*03a0*/  LOP3.LUT R93, R97, 0x36, RZ, 0xfc, !PT ;  /* 0x00000036615d7812 */ /* 0x000fe200078efcff */
[----:B------:R-:W-:Y:S01]  /*03b0*/  IMAD.HI.U32 R3, R3, R6, RZ ;  /* 0x0000000603037227 */ /* 0x000fe200078e00ff */
[C---:B------:R-:W-:Y:S02]  /*03c0*/  LOP3.LUT R94, R97.reuse, 0x38, RZ, 0xfc, !PT ;  /* 0x00000038615e7812 */ /* 0x040fe400078efcff */
[----:B------:R-:W-:Y:S01]  /*03d0*/  LOP3.LUT R95, R97, 0x3a, RZ, 0xfc, !PT ;  /* 0x0000003a615f7812 */ /* 0x000fe200078efcff */
[----:B------:R-:W-:Y:S01]  /*03e0*/  IMAD R0, R3, R0, R6 ;  /* 0x0000000003007224 */ /* 0x000fe200078e0206 */
[----:B------:R-:W-:-:S04]  /*03f0*/  LOP3.LUT R96, R97, 0x3c, RZ, 0xfc, !PT ;  /* 0x0000003c61607812 */ /* 0x000fc800078efcff */
[----:B------:R-:W-:-:S13]  /*0400*/  ISETP.GT.U32.AND P1, PT, R7, R0, PT ;  /* 0x000000000700720c */ /* 0x000fda0003f24070 */
[----:B------:R-:W-:Y:S02]  /*0410*/  @!P1 IMAD.IADD R0, R0, 0x1, -R7 ;  /* 0x0000000100009824 */ /* 0x000fe400078e0a07 */
[----:B------:R-:W-:Y:S01]  /*0420*/  @!P1 VIADD R3, R3, 0x1 ;  /* 0x0000000103039836 */ /* 0x000fe20000000000 */
[----:B------:R-:W-:Y:S02]  /*0430*/  ISETP.NE.AND P1, PT, R4, RZ, PT ;  /* 0x000000ff0400720c */ /* 0x000fe40003f25270 */
[----:B------:R-:W-:Y:S02]  /*0440*/  ISETP.GE.U32.AND P0, PT, R0, R7, PT ;  /* 0x000000070000720c */ /* 0x000fe40003f06070 */
[----:B------:R-:W-:-:S04]  /*0450*/  LOP3.LUT R0, R5, R4, RZ, 0x3c, !PT ;  /* 0x0000000405007212 */ /* 0x000fc800078e3cff */
[----:B------:R-:W-:Y:S01]  /*0460*/  ISETP.GE.AND P2, PT, R0, RZ, PT ;  /* 0x000000ff0000720c */ /* 0x000fe20003f46270 */
[----:B------:R-:W-:-:S06]  /*0470*/  VIADD R0, R36, 0x3f ;  /* 0x0000003f24007836 */ /* 0x000fcc0000000000 */
[----:B------:R-:W-:-:S04]  /*0480*/  @P0 VIADD R3, R3, 0x1 ;  /* 0x0000000103030836 */ /* 0x000fc80000000000 */
[----:B------:R-:W-:Y:S01]  /*0490*/  IMAD.MOV.U32 R25, RZ, RZ, R3 ;  /* 0x000000ffff197224 */ /* 0x000fe200078e0003 */
[----:B------:R-:W-:-:S03]  /*04a0*/  SHF.R.S32.HI R3, RZ, 0x1f, R0 ;  /* 0x0000001fff037819 */ /* 0x000fc60000011400 */
[----:B------:R-:W-:Y:S01]  /*04b0*/  @!P2 IMAD.MOV R25, RZ, RZ, -R25 ;  /* 0x000000ffff19a224 */ /* 0x000fe200078e0a19 */
[----:B------:R-:W-:Y:S02]  /*04c0*/  LEA.HI R3, R3, R0, RZ, 0x6 ;  /* 0x0000000003037211 */ /* 0x000fe400078f30ff */
[----:B------:R-:W-:-:S04]  /*04d0*/  @!P1 LOP3.LUT R25, RZ, R4, RZ, 0x33, !PT ;  /* 0x00000004ff199212 */ /* 0x000fc800078e33ff */
[----:B------:R-:W-:Y:S01]  /*04e0*/  LEA.HI.SX32 R3, R3, -R25, 0x1a ;  /* 0x8000001903037211 */ /* 0x000fe200078fd2ff */
[----:B------:R-:W-:-:S03]  /*04f0*/  IMAD.MOV R6, RZ, RZ, -R25 ;  /* 0x000000ffff067224 */ /* 0x000fc600078e0a19 */
[----:B------:R-:W-:Y:S01]  /*0500*/  VIMNMX R9, R3, 0x1, PT ;  /* 0x0000000103097848 */ /* 0x000fe20003fe0100 */
[----:B------:R-:W-:-:S03]  /*0510*/  IMAD R6, R4, R6, R5 ;  /* 0x0000000604067224 */ /* 0x000fc600078e0205 */
[-C--:B------:R-:W-:Y:S02]  /*0520*/  IABS R7, R9.reuse ;  /* 0x0000000900077213 */ /* 0x080fe40000000000 */
[----:B------:R-:W-:Y:S02]  /*0530*/  IABS R10, R9 ;  /* 0x00000009000a7213 */ /* 0x000fe40000000000 */
[----:B------:R-:W1:Y:S08]  /*0540*/  I2F.RP R0, R7 ;  /* 0x0000000700007306 */ /* 0x000e700000209400 */
[----:B-1----:R-:W1:Y:S02]  /*0550*/  MUFU.RCP R0, R0 ;  /* 0x0000000000007308 */ /* 0x002e640000001000 */
[----:B-1----:R-:W-:-:S02]  /*0560*/  VIADD R2, R0, 0xffffffe ;  /* 0x0ffffffe00027836 */ /* 0x002fc40000000000 */
[----:B------:R-:W-:-:S04]  /*0570*/  IMAD.MOV R0, RZ, RZ, -R10 ;  /* 0x000000ffff007224 */ /* 0x000fc800078e0a0a */
[----:B------:R1:W2:Y:S02]  /*0580*/  F2I.FTZ.U32.TRUNC.NTZ R3, R2 ;  /* 0x0000000200037305 */ /* 0x0002a4000021f000 */
[----:B-1----:R-:W-:Y:S02]  /*0590*/  IMAD.MOV.U32 R2, RZ, RZ, RZ ;  /* 0x000000ffff027224 */ /* 0x002fe400078e00ff */
[----:B--2---:R-:W-:-:S04]  /*05a0*/  IMAD.MOV R8, RZ, RZ, -R3 ;  /* 0x000000ffff087224 */ /* 0x004fc800078e0a03 */
[----:B------:R-:W-:Y:S01]  /*05b0*/  IMAD.MOV.U32 R4, RZ, RZ, R8 ;  /* 0x000000ffff047224 */ /* 0x000fe200078e0008 */
[----:B------:R-:W-:-:S03]  /*05c0*/  IABS R8, R6 ;  /* 0x0000000600087213 */ /* 0x000fc60000000000 */
[----:B------:R-:W-:Y:S02]  /*05d0*/  IMAD R5, R4, R7, RZ ;  /* 0x0000000704057224 */ /* 0x000fe400078e02ff */
[----:B------:R-:W-:Y:S02]  /*05e0*/  IMAD.MOV.U32 R4, RZ, RZ, R8 ;  /* 0x000000ffff047224 */ /* 0x000fe400078e0008 */
[----:B------:R-:W-:-:S06]  /*05f0*/  IMAD.HI.U32 R3, R3, R5, R2 ;  /* 0x0000000503037227 */ /* 0x000fcc00078e0002 */
[----:B------:R-:W-:-:S04]  /*0600*/  IMAD.HI.U32 R3, R3, R4, RZ ;  /* 0x0000000403037227 */ /* 0x000fc800078e00ff */
[----:B------:R-:W-:-:S05]  /*0610*/  IMAD R0, R3, R0, R4 ;  /* 0x0000000003007224 */ /* 0x000fca00078e0204 */
[----:B------:R-:W-:-:S13]  /*0620*/  ISETP.GT.U32.AND P1, PT, R7, R0, PT ;  /* 0x000000000700720c */ /* 0x000fda0003f24070 */
[----:B------:R-:W-:Y:S02]  /*0630*/  @!P1 IMAD.IADD R0, R0, 0x1, -R7 ;  /* 0x0000000100009824 */ /* 0x000fe400078e0a07 */
[----:B------:R-:W-:Y:S01]  /*0640*/  @!P1 VIADD R3, R3, 0x1 ;  /* 0x0000000103039836 */ /* 0x000fe20000000000 */
[----:B------:R-:W-:Y:S02]  /*0650*/  ISETP.NE.AND P1, PT, R9, RZ, PT ;  /* 0x000000ff0900720c */ /* 0x000fe40003f25270 */
[----:B------:R-:W-:Y:S02]  /*0660*/  ISETP.GE.U32.AND P0, PT, R0, R7, PT ;  /* 0x000000070000720c */ /* 0x000fe40003f06070 */
[----:B------:R-:W-:-:S04]  /*0670*/  LOP3.LUT R0, R6, R9, RZ, 0x3c, !PT ;  /* 0x0000000906007212 */ /* 0x000fc800078e3cff */
[----:B------:R-:W-:-:S07]  /*0680*/  ISETP.GE.AND P2, PT, R0, RZ, PT ;  /* 0x000000ff0000720c */ /* 0x000fce0003f46270 */
[----:B------:R-:W-:Y:S01]  /*0690*/  @P0 VIADD R3, R3, 0x1 ;  /* 0x0000000103030836 */ /* 0x000fe20000000000 */
[----:B------:R-:W-:-:S05]  /*06a0*/  ISETP.GT.AND P0, PT, R177, 0x3f, PT ;  /* 0x0000003fb100780c */ /* 0x000fca0003f04270 */
[----:B------:R-:W-:Y:S01]  /*06b0*/  @!P2 IMAD.MOV R3, RZ, RZ, -R3 ;  /* 0x000000ffff03a224 */ /* 0x000fe200078e0a03 */
[----:B------:R-:W-:-:S05]  /*06c0*/  @!P1 LOP3.LUT R3, RZ, R9, RZ, 0x33, !PT ;  /* 0x00000009ff039212 */ /* 0x000fca00078e33ff */
[----:B------:R-:W-:Y:S02]  /*06d0*/  IMAD.MOV R0, RZ, RZ, -R3 ;  /* 0x000000ffff007224 */ /* 0x000fe400078e0a03 */
[----:B------:R-:W-:Y:S02]  /*06e0*/  IMAD.SHL.U32 R24, R3, 0x40, RZ ;  /* 0x0000004003187824 */ /* 0x000fe400078e00ff */
[----:B------:R-:W-:Y:S02]  /*06f0*/  IMAD R0, R9, R0, R6 ;  /* 0x0000000009007224 */ /* 0x000fe400078e0206 */
[----:B------:R-:W-:Y:S01]  /*0700*/  IMAD.IADD R9, R98, 0x1, R24 ;  /* 0x0000000162097824 */ /* 0x000fe200078e0218 */
[C---:B------:R-:W-:Y:S01]  /*0710*/  LOP3.LUT R2, R24.reuse, R97, RZ, 0xfc, !PT ;  /* 0x0000006118027212 */ /* 0x040fe200078efcff */
[----:B------:R-:W-:Y:S01]  /*0720*/  IMAD.IADD R25, R25, 0x1, R0 ;  /* 0x0000000119197824 */ /* 0x000fe200078e0200 */
[----:B------:R-:W-:Y:S01]  /*0730*/  LOP3.LUT R0, R67, 0x7f, RZ, 0xc0, !PT ;  /* 0x0000007f43007812 */ /* 0x000fe200078ec0ff */
[--C-:B------:R-:W-:Y:S01]  /*0740*/  IMAD.IADD R17, R99, 0x1, R24.reuse ;  /* 0x0000000163117824 */ /* 0x100fe200078e0218 */
[C-C-:B------:R-:W-:Y:S01]  /*0750*/  LOP3.LUT R3, R24.reuse, 0x2, R97.reuse, 0xfe, !PT ;  /* 0x0000000218037812 */ /* 0x140fe200078efe61 */
[--C-:B------:R-:W-:Y:S01]  /*0760*/  IMAD.IADD R57, R181, 0x1, R24.reuse ;  /* 0x00000001b5397824 */ /* 0x100fe200078e0218 */
[C-C-:B------:R-:W-:Y:S01]  /*0770*/  LOP3.LUT R4, R24.reuse, 0x4, R97.reuse, 0xfe, !PT ;  /* 0x0000000418047812 */ /* 0x140fe200078efe61 */
[----:B------:R-:W-:Y:S01]  /*0780*/  IMAD.IADD R65, R179, 0x1, R24 ;  /* 0x00000001b3417824 */ /* 0x000fe200078e0218 */
[C-C-:B------:R-:W-:Y:S01]  /*0790*/  LOP3.LUT R5, R24.reuse, 0x6, R97.reuse, 0xfe, !PT ;  /* 0x0000000618057812 */ /* 0x140fe200078efe61 */
[----:B------:R-:W-:Y:S01]  /*07a0*/  IMAD R66, R25, 0x40, R178 ;  /* 0x0000004019427824 */ /* 0x000fe200078e02b2 */
[----:B------:R-:W-:-:S02]  /*07b0*/  LOP3.LUT R6, R24, 0x8, R97, 0xfe, !PT ;  /* 0x0000000818067812 */ /* 0x000fc400078efe61 */
[C-C-:B------:R-:W-:Y:S02]  /*07c0*/  LOP3.LUT R7, R24.reuse, 0xa, R97.reuse, 0xfe, !PT ;  /* 0x0000000a18077812 */ /* 0x140fe400078efe61 */
[C-C-:B------:R-:W-:Y:S02]  /*07d0*/  LOP3.LUT R8, R24.reuse, 0xc, R97.reuse, 0xfe, !PT ;  /* 0x0000000c18087812 */ /* 0x140fe400078efe61 */
[C-C-:B------:R-:W-:Y:S02]  /*07e0*/  LOP3.LUT R10, R24.reuse, 0x10, R97.reuse, 0xfe, !PT ;  /* 0x00000010180a7812 */ /* 0x140fe400078efe61 */
[C-C-:B------:R-:W-:Y:S02]  /*07f0*/  LOP3.LUT R11, R24.reuse, 0x12, R97.reuse, 0xfe, !PT ;  /* 0x00000012180b7812 */ /* 0x140fe400078efe61 */
[C-C-:B------:R-:W-:Y:S02]  /*0800*/  LOP3.LUT R12, R24.reuse, 0x14, R97.reuse, 0xfe, !PT ;  /* 0x00000014180c7812 */ /* 0x140fe400078efe61 */
        /* <DEDUP_REMOVED lines=17> */
[----:B------:R-:W-:Y:S01]  /*0920*/  LOP3.LUT R64, R24, 0x3c, R97, 0xfe, !PT ;  /* 0x0000003c18407812 */ /* 0x000fe200078efe61 */
[----:B0-----:R-:W-:Y:S06]  /*0930*/  @P0 BRA `(.L_x_0) ;  /* 0x0000000000480947 */ /* 0x001fec0003800000 */
[----:B------:R-:W-:Y:S01]  /*0940*/  IMAD.SHL.U32 R67, R67, 0x8, RZ ;  /* 0x0000000843437824 */ /* 0x000fe200078e00ff */
[----:B------:R-:W-:Y:S02]  /*0950*/  CS2R R24, SRZ ;  /* 0x0000000000187805 */ /* 0x000fe4000001ff00 */
[----:B------:R-:W-:Y:S02]  /*0960*/  CS2R R26, SRZ ;  /* 0x00000000001a7805 */ /* 0x000fe4000001ff00 */
[----:B------:R-:W-:Y:S02]  /*0970*/  CS2R R28, SRZ ;  /* 0x00000000001c7805 */ /* 0x000fe4000001ff00 */
[----:B------:R-:W-:Y:S02]  /*0980*/  CS2R R30, SRZ ;  /* 0x00000000001e7805 */ /* 0x000fe4000001ff00 */
[----:B------:R-:W-:Y:S02]  /*0990*/  CS2R R32, SRZ ;  /* 0x0000000000207805 */ /* 0x000fe4000001ff00 */
[----:B------:R-:W-:-:S02]  /*09a0*/  CS2R R34, SRZ ;  /* 0x0000000000227805 */ /* 0x000fc4000001ff00 */
        /* <DEDUP_REMOVED lines=9> */
[----:B------:R-:W-:Y:S01]  /*0a40*/  CS2R R54, SRZ ;  /* 0x0000000000367805 */ /* 0x000fe2000001ff00 */
[----:B------:R-:W-:Y:S06]  /*0a50*/  BRA `(.L_x_1) ;  /* 0x0000004000bc7947 */ /* 0x000fec0003800000 */
.L_x_0:
[----:B------:R-:W-:Y:S01]  /*0a60*/  IABS R24, R37 ;  /* 0x0000002500187213 */ /* 0x000fe20000000000 */
[----:B------:R-:W-:Y:S01]  /*0a70*/  ULDC UR4, c[0x0][0x240] ;  /* 0x0000900000047ab9 */ /* 0x000fe20000000800 */
[----:B------:R-:W-:Y:S01]  /*0a80*/  IABS R25, R36 ;  /* 0x0000002400197213 */ /* 0x000fe20000000000 */
[----:B------:R-:W-:Y:S01]  /*0a90*/  ULDC.64 UR8, c[0x0][0x218] ;  /* 0x0000860000087ab9 */ /* 0x000fe20000000a00 */
[----:B------:R-:W0:Y:S01]  /*0aa0*/  I2F.RP R30, R24 ;  /* 0x00000018001e7306 */ /* 0x000e220000209400 */
[----:B------:R-:W-:Y:S01]  /*0ab0*/  IABS R41, R61 ;  /* 0x0000003d00297213 */ /* 0x000fe20000000000 */
[----:B------:R-:W1:Y:S01]  /*0ac0*/  LDC R140, c[0x0][0x238] ;  /* 0x00008e00ff8c7b82 */ /* 0x000e620000000800 */
[----:B------:R-:W-:Y:S01]  /*0ad0*/  IABS R39, R62 ;  /* 0x0000003e00277213 */ /* 0x000fe20000000000 */
[----:B------:R-:W-:Y:S01]  /*0ae0*/  ULDC UR5, c[0x0][0x234] ;  /* 0x00008d0000057ab9 */ /* 0x000fe20000000800 */
[----:B------:R-:W-:Y:S01]  /*0af0*/  IABS R43, R60 ;  /* 0x0000003c002b7213 */ /* 0x000fe20000000000 */
[----:B------:R-:W-:Y:S01]  /*0b00*/  ULDC.64 UR6, c[0x0][0x210] ;  /* 0x0000840000067ab9 */ /* 0x000fe20000000a00 */
[----:B------:R-:W-:Y:S01]  /*0b10*/  IABS R45, R58 ;  /* 0x0000003a002d7213 */ /* 0x000fe20000000000 */
[----:B------:R-:W2:Y:S01]  /*0b20*/  I2F.RP R31, R25 ;  /* 0x00000019001f7306 */ /* 0x000ea20000209400 */
[----:B------:R-:W-:Y:S01]  /*0b30*/  IABS R47, R57 ;  /* 0x00000039002f7213 */ /* 0x000fe20000000000 */
[----:B------:R-:W-:Y:S01]  /*0b40*/  IMAD.SHL.U32 R67, R67, 0x8, RZ ;  /* 0x0000000843437824 */ /* 0x000fe200078e00ff */
[----:B------:R-:W-:-:S02]  /*0b50*/  IABS R49, R56 ;  /* 0x0000003800317213 */ /* 0x000fc40000000000 */
[----:B------:R-:W-:Y:S02]  /*0b60*/  IABS R51, R23 ;  /* 0x0000001700337213 */ /* 0x000fe40000000000 */
[----:B------:R-:W-:Y:S01]  /*0b70*/  IABS R53, R22 ;  /* 0x0000001600357213 */ /* 0x000fe20000000000 */
[----:B0-----:R-:W0:Y:S01]  /*0b80*/  MUFU.RCP R30, R30 ;  /* 0x0000001e001e7308 */ /* 0x001e220000001000 */
[----:B------:R-:W-:Y:S02]  /*0b90*/  IABS R55, R21 ;  /* 0x0000001500377213 */ /* 0x000fe40000000000 */
[----:B------:R-:W-:Y:S02]  /*0ba0*/  IABS R69, R20 ;  /* 0x0000001400457213 */ /* 0x000fe40000000000 */
[----:B------:R-:W-:Y:S02]  /*0bb0*/  IABS R101, R19 ;  /* 0x0000001300657213 */ /* 0x000fe40000000000 */
[----:B------:R-:W-:Y:S01]  /*0bc0*/  IABS R103, R18 ;  /* 0x0000001200677213 */ /* 0x000fe20000000000 */
[----:B--2---:R-:W2:Y:S01]  /*0bd0*/  MUFU.RCP R31, R31 ;  /* 0x0000001f001f7308 */ /* 0x004ea20000001000 */
[----:B------:R-:W-:Y:S01]  /*0be0*/  IABS R105, R17 ;  /* 0x0000001100697213 */ /* 0x000fe20000000000 */
[----:B-1----:R-:W-:Y:S01]  /*0bf0*/  IMAD R179, R179, R140, RZ ;  /* 0x0000008cb3b37224 */ /* 0x002fe200078e02ff */
[----:B------:R-:W-:Y:S01]  /*0c00*/  IABS R107, R16 ;  /* 0x00000010006b7213 */ /* 0x000fe20000000000 */
[-C--:B------:R-:W-:Y:S01]  /*0c10*/  IMAD R181, R181, R140.reuse, RZ ;  /* 0x0000008cb5b57224 */ /* 0x080fe200078e02ff */
[----:B------:R-:W-:Y:S01]  /*0c20*/  IABS R109, R15 ;  /* 0x0000000f006d7213 */ /* 0x000fe20000000000 */
[----:B------:R-:W-:Y:S01]  /*0c30*/  IMAD R99, R99, R140, RZ ;  /* 0x0000008c63637224 */ /* 0x000fe200078e02ff */
[----:B------:R-:W-:Y:S01]  /*0c40*/  IABS R111, R14 ;  /* 0x0000000e006f7213 */ /* 0x000fe20000000000 */
[----:B------:R-:W-:Y:S01]  /*0c50*/  IMAD R98, R98, R140, RZ ;  /* 0x0000008c62627224 */ /* 0x000fe200078e02ff */
[----:B------:R-:W-:Y:S01]  /*0c60*/  IABS R113, R13 ;  /* 0x0000000d00717213 */ /* 0x000fe20000000000 */
[----:B0-----:R-:W-:Y:S01]  /*0c70*/  VIADD R26, R30, 0xffffffe ;  /* 0x0ffffffe1e1a7836 */ /* 0x001fe20000000000 */
[----:B------:R-:W-:Y:S01]  /*0c80*/  IABS R115, R12 ;  /* 0x0000000c00737213 */ /* 0x000fe20000000000 */
[----:B------:R-:W-:Y:S01]  /*0c90*/  IMAD R97, R97, R140, RZ ;  /* 0x0000008c61617224 */ /* 0x000fe200078e02ff */
[----:B------:R-:W-:Y:S01]  /*0ca0*/  IABS R117, R11 ;  /* 0x0000000b00757213 */ /* 0x000fe20000000000 */
[----:B------:R0:W1:Y:S01]  /*0cb0*/  F2I.FTZ.U32.TRUNC.NTZ R27, R26 ;  /* 0x0000001a001b7305 */ /* 0x000062000021f000 */
[----:B------:R-:W-:Y:S01]  /*0cc0*/  IABS R119, R10 ;  /* 0x0000000a00777213 */ /* 0x000fe20000000000 */
[----:B------:R-:W-:Y:S01]  /*0cd0*/  IMAD R96, R96, R140, RZ ;  /* 0x0000008c60607224 */ /* 0x000fe200078e02ff */
[----:B------:R-:W-:Y:S01]  /*0ce0*/  IABS R133, R2 ;  /* 0x0000000200857213 */ /* 0x000fe20000000000 */
[----:B--2---:R-:W-:Y:S01]  /*0cf0*/  VIADD R28, R31, 0xffffffe ;  /* 0x0ffffffe1f1c7836 */ /* 0x004fe20000000000 */
[----:B------:R-:W-:Y:S01]  /*0d00*/  IABS R31, R65 ;  /* 0x00000041001f7213 */ /* 0x000fe20000000000 */
[----:B------:R-:W-:Y:S01]  /*0d10*/  IMAD R95, R95, R140, RZ ;  /* 0x0000008c5f5f7224 */ /* 0x000fe200078e02ff */
[----:B------:R-:W-:Y:S01]  /*0d20*/  IABS R121, R9 ;  /* 0x0000000900797213 */ /* 0x000fe20000000000 */
[----:B------:R2:W3:Y:S01]  /*0d30*/  F2I.FTZ.U32.TRUNC.NTZ R29, R28 ;  /* 0x0000001c001d7305 */ /* 0x0004e2000021f000 */
[----:B0-----:R-:W-:Y:S01]  /*0d40*/  IMAD.MOV.U32 R26, RZ, RZ, RZ ;  /* 0x000000ffff1a7224 */ /* 0x001fe200078e00ff */
[----:B------:R-:W-:Y:S01]  /*0d50*/  IABS R123, R8 ;  /* 0x00000008007b7213 */ /* 0x000fe20000000000 */
[-C--:B------:R-:W-:Y:S01]  /*0d60*/  IMAD R94, R94, R140.reuse, RZ ;  /* 0x0000008c5e5e7224 */ /* 0x080fe200078e02ff */
[----:B------:R-:W-:Y:S01]  /*0d70*/  IABS R125, R7 ;  /* 0x00000007007d7213 */ /* 0x000fe20000000000 */
[----:B------:R-:W-:Y:S01]  /*0d80*/  IMAD R93, R93, R140, RZ ;  /* 0x0000008c5d5d7224 */ /* 0x000fe200078e02ff */
[----:B------:R-:W-:Y:S01]  /*0d90*/  IABS R127, R6 ;  /* 0x00000006007f7213 */ /* 0x000fe20000000000 */
[----:B-1----:R-:W-:Y:S01]  /*0da0*/  IMAD.MOV R33, RZ, RZ, -R27 ;  /* 0x000000ffff217224 */ /* 0x002fe200078e0a1b */
[----:B------:R-:W-:Y:S01]  /*0db0*/  IABS R129, R5 ;  /* 0x0000000500817213 */ /* 0x000fe20000000000 */
[----:B--2---:R-:W-:Y:S01]  /*0dc0*/  IMAD.MOV.U32 R28, RZ, RZ, RZ ;  /* 0x000000ffff1c7224 */ /* 0x004fe200078e00ff */
[----:B------:R-:W-:Y:S01]  /*0dd0*/  IABS R131, R4 ;  /* 0x0000000400837213 */ /* 0x000fe20000000000 */
[----:B------:R-:W-:Y:S01]  /*0de0*/  IMAD R33, R33, R24, RZ ;  /* 0x0000001821217224 */ /* 0x000fe200078e02ff */
[----:B------:R-:W-:Y:S01]  /*0df0*/  IABS R135, R3 ;  /* 0x0000000300877213 */ /* 0x000fe20000000000 */
[----:B------:R-:W-:-:S02]  /*0e00*/  IMAD R92, R92, R140, RZ ;  /* 0x0000008c5c5c7224 */ /* 0x000fc400078e02ff */
[----:B---3--:R-:W-:Y:S02]  /*0e10*/  IMAD.MOV R32, RZ, RZ, -R29 ;  /* 0x000000ffff207224 */ /* 0x008fe400078e0a1d */
[----:B------:R-:W-:Y:S01]  /*0e20*/  IMAD.HI.U32 R26, R27, R33, R26 ;  /* 0x000000211b1a7227 */ /* 0x000fe200078e001a */
[----:B------:R-:W-:-:S03]  /*0e30*/  IABS R33, R64 ;  /* 0x0000004000217213 */ /* 0x000fc60000000000 */
[----:B------:R-:W-:Y:S02]  /*0e40*/  IMAD R35, R32, R25, RZ ;  /* 0x0000001920237224 */ /* 0x000fe400078e02ff */
[----:B------:R-:W-:-:S04]  /*0e50*/  IMAD.HI.U32 R27, R26, R31, RZ ;  /* 0x0000001f1a1b7227 */ /* 0x000fc800078e00ff */
[----:B------:R-:W-:Y:S01]  /*0e60*/  IMAD.HI.U32 R38, R29, R35, R28 ;  /* 0x000000231d267227 */ /* 0x000fe200078e001c */
[----:B------:R-:W-:-:S03]  /*0e70*/  IABS R35, R63 ;  /* 0x0000003f00237213 */ /* 0x000fc60000000000 */
[----:B------:R-:W-:Y:S02]  /*0e80*/  IMAD.MOV R27, RZ, RZ, -R27 ;  /* 0x000000ffff1b7224 */ /* 0x000fe400078e0a1b */
[----:B------:R-:W-:-:S04]  /*0e90*/  IMAD.HI.U32 R29, R26, R35, RZ ;  /* 0x000000231a1d7227 */ /* 0x000fc800078e00ff */
[----:B------:R-:W-:Y:S02]  /*0ea0*/  IMAD R27, R24, R27, R31 ;  /* 0x0000001b181b7224 */ /* 0x000fe400078e021f */
[----:B------:R-:W-:-:S03]  /*0eb0*/  IMAD.HI.U32 R28, R26, R33, RZ ;  /* 0x000000211a1c7227 */ /* 0x000fc600078e00ff */
[----:B------:R-:W-:Y:S01]  /*0ec0*/  ISETP.GT.U32.AND P0, PT, R24, R27, PT ;  /* 0x0000001b1800720c */ /* 0x000fe20003f04070 */
[----:B------:R-:W-:-:S04]  /*0ed0*/  IMAD.HI.U32 R31, R26, R41, RZ ;  /* 0x000000291a1f7227 */ /* 0x000fc800078e00ff */
[----:B------:R-:W-:Y:S02]  /*0ee0*/  IMAD.MOV R32, RZ, RZ, -R29 ;  /* 0x000000ffff207224 */ /* 0x000fe400078e0a1d */
[----:B------:R-:W-:-:S04]  /*0ef0*/  IMAD.HI.U32 R30, R26, R39, RZ ;  /* 0x000000271a1e7227 */ /* 0x000fc800078e00ff */
[----:B------:R-:W-:Y:S02]  /*0f00*/  IMAD.MOV R28, RZ, RZ, -R28 ;  /* 0x000000ffff1c7224 */ /* 0x000fe400078e0a1c */
[----:B------:R-:W-:Y:S02]  /*0f10*/  IMAD.MOV R34, RZ, RZ, -R31 ;  /* 0x000000ffff227224 */ /* 0x000fe400078e0a1f */
[C---:B------:R-:W-:Y:S02]  /*0f20*/  IMAD R31, R24.reuse, R32, R35 ;  /* 0x00000020181f7224 */ /* 0x040fe400078e0223 */
[----:B------:R-:W-:Y:S02]  /*0f30*/  IMAD.MOV R30, RZ, RZ, -R30 ;  /* 0x000000ffff1e7224 */ /* 0x000fe400078e0a1e */
[C---:B------:R-:W-:Y:S01]  /*0f40*/  IMAD R29, R24.reuse, R28, R33 ;  /* 0x0000001c181d7224 */ /* 0x040fe200078e0221 */
[C---:B------:R-:W-:Y:S01]  /*0f50*/  ISETP.GT.U32.AND P1, PT, R24.reuse, R31, PT ;  /* 0x0000001f1800720c */ /* 0x040fe20003f24070 */
[----:B------:R-:W-:Y:S01]  /*0f60*/  IMAD R35, R24, R34, R41 ;  /* 0x0000002218237224 */ /* 0x000fe200078e0229 */
[----:B------:R-:W-:Y:S01]  /*0f70*/  IABS R41, R59 ;  /* 0x0000003b00297213 */ /* 0x000fe20000000000 */
[----:B------:R-:W-:Y:S01]  /*0f80*/  IMAD.HI.U32 R28, R26, R43, RZ ;  /* 0x0000002b1a1c7227 */ /* 0x000fe200078e00ff */
[----:B------:R-:W-:-:S02]  /*0f90*/  ISETP.GT.U32.AND P5, PT, R24, R29, PT ;  /* 0x0000001d1800720c */ /* 0x000fc40003fa4070 */
[C---:B------:R-:W-:Y:S01]  /*0fa0*/  ISETP.GT.U32.AND P3, PT, R24.reuse, R35, PT ;  /* 0x000000231800720c */ /* 0x040fe20003f64070 */
[----:B------:R-:W-:Y:S02]  /*0fb0*/  IMAD R33, R24, R30, R39 ;  /* 0x0000001e18217224 */ /* 0x000fe400078e0227 */
[----:B------:R-:W-:Y:S02]  /*0fc0*/  IMAD.MOV R39, RZ, RZ, -R28 ;  /* 0x000000ffff277224 */ /* 0x000fe400078e0a1c */
[----:B------:R-:W-:Y:S01]  /*0fd0*/  IMAD.HI.U32 R28, R26, R41, RZ ;  /* 0x000000291a1c7227 */ /* 0x000fe200078e00ff */
[----:B------:R-:W-:-:S03]  /*0fe0*/  ISETP.GT.U32.AND P2, PT, R24, R33, PT ;  /* 0x000000211800720c */ /* 0x000fc60003f44070 */
[----:B------:R-:W-:-:S04]  /*0ff0*/  IMAD.HI.U32 R30, R26, R45, RZ ;  /* 0x0000002d1a1e7227 */ /* 0x000fc800078e00ff */
[----:B------:R-:W-:-:S04]  /*1000*/  IMAD.HI.U32 R32, R26, R47, RZ ;  /* 0x0000002f1a207227 */ /* 0x000fc800078e00ff */
[----:B------:R-:W-:-:S04]  /*1010*/  IMAD.HI.U32 R34, R26, R49, RZ ;  /* 0x000000311a227227 */ /* 0x000fc800078e00ff */
[----:B------:R-:W-:Y:S02]  /*1020*/  IMAD.MOV R28, RZ, RZ, -R28 ;  /* 0x000000ffff1c7224 */ /* 0x000fe400078e0a1c */
[----:B------:R-:W-:Y:S02]  /*1030*/  IMAD.MOV R30, RZ, RZ, -R30 ;  /* 0x000000ffff1e7224 */ /* 0x000fe400078e0a1e */
[----:B------:R-:W-:Y:S02]  /*1040*/  IMAD.MOV R32, RZ, RZ, -R32 ;  /* 0x000000ffff207224 */ /* 0x000fe400078e0a20 */
[----:B------:R-:W-:Y:S02]  /*1050*/  IMAD.MOV R34, RZ, RZ, -R34 ;  /* 0x000000ffff227224 */ /* 0x000fe400078e0a22 */
[C---:B------:R-:W-:Y:S02]  /*1060*/  IMAD R41, R24.reuse, R28, R41 ;  /* 0x0000001c18297224 */ /* 0x040fe400078e0229 */
[----:B------:R-:W-:-:S02]  /*1070*/  IMAD R39, R24, R39, R43 ;  /* 0x0000002718277224 */ /* 0x000fc400078e022b */
[----:B------:R-:W-:-:S03]  /*1080*/  IMAD.HI.U32 R28, R26, R51, RZ ;  /* 0x000000331a1c7227 */ /* 0x000fc600078e00ff */
[C---:B------:R-:W-:Y:S01]  /*1090*/  ISETP.GT.U32.AND P4, PT, R24.reuse, R39, PT ;  /* 0x000000271800720c */ /* 0x040fe20003f84070 */
[C---:B------:R-:W-:Y:S02]  /*10a0*/  IMAD R43, R24.reuse, R30, R45 ;  /* 0x0000001e182b7224 */ /* 0x040fe400078e022d */
[C---:B------:R-:W-:Y:S02]  /*10b0*/  IMAD R45, R24.reuse, R32, R47 ;  /* 0x00000020182d7224 */ /* 0x040fe400078e022f */
[----:B------:R-:W-:Y:S02]  /*10c0*/  IMAD R47, R24, R34, R49 ;  /* 0x00000022182f7224 */ /* 0x000fe400078e0231 */
[----:B------:R-:W-:Y:S02]  /*10d0*/  IMAD.MOV R49, RZ, RZ, -R28 ;  /* 0x000000ffff317224 */ /* 0x000fe400078e0a1c */
[----:B------:R-:W-:-:S04]  /*10e0*/  IMAD.HI.U32 R28, R26, R53, RZ ;  /* 0x000000351a1c7227 */ /* 0x000fc800078e00ff */
[----:B------:R-:W-:-:S04]  /*10f0*/  IMAD.HI.U32 R30, R26, R55, RZ ;  /* 0x000000371a1e7227 */ /* 0x000fc800078e00ff */
[----:B------:R-:W-:-:S04]  /*1100*/  IMAD.HI.U32 R32, R26, R69, RZ ;  /* 0x000000451a207227 */ /* 0x000fc800078e00ff */
[----:B------:R-:W-:-:S04]  /*1110*/  IMAD.HI.U32 R34, R26, R101, RZ ;  /* 0x000000651a227227 */ /* 0x000fc800078e00ff */
[----:B------:R-:W-:Y:S02]  /*1120*/  IMAD.MOV R28, RZ, RZ, -R28 ;  /* 0x000000ffff1c7224 */ /* 0x000fe400078e0a1c */
[----:B------:R-:W-:Y:S02]  /*1130*/  IMAD.MOV R30, RZ, RZ, -R30 ;  /* 0x000000ffff1e7224 */ /* 0x000fe400078e0a1e */
[C---:B------:R-:W-:Y:S02]  /*1140*/  IMAD R49, R24.reuse, R49, R51 ;  /* 0x0000003118317224 */ /* 0x040fe400078e0233 */
[----:B------:R-:W-:Y:S02]  /*1150*/  IMAD.MOV R32, RZ, RZ, -R32 ;  /* 0x000000ffff207224 */ /* 0x000fe400078e0a20 */
[----:B------:R-:W-:Y:S02]  /*1160*/  IMAD.MOV R34, RZ, RZ, -R34 ;  /* 0x000000ffff227224 */ /* 0x000fe400078e0a22 */
[----:B------:R-:W-:-:S02]  /*1170*/  IMAD R51, R24, R28, R53 ;  /* 0x0000001c18337224 */ /* 0x000fc400078e0235 */
[----:B------:R-:W-:-:S04]  /*1180*/  IMAD.HI.U32 R28, R26, R103, RZ ;  /* 0x000000671a1c7227 */ /* 0x000fc800078e00ff */
        /* <DEDUP_REMOVED lines=22> */
[----:B------:R-:W-:Y:S02]  /*12f0*/  IMAD.MOV R28, RZ, RZ, -R28 ;  /* 0x000000ffff1c7224 */ /* 0x000fe400078e0a1c */
[----:B------:R-:W-:Y:S02]  /*1300*/  IMAD.MOV R30, RZ, RZ, -R30 ;  /* 0x000000ffff1e7224 */ /* 0x000fe400078e0a1e */
[----:B------:R-:W-:Y:S02]  /*1310*/  IMAD.MOV R32, RZ, RZ, -R32 ;  /* 0x000000ffff207224 */ /* 0x000fe400078e0a20 */
[C---:B------:R-:W-:Y:S02]  /*1320*/  IMAD R111, R24.reuse, R111, R113 ;  /* 0x0000006f186f7224 */ /* 0x040fe400078e0271 */
[C---:B------:R-:W-:Y:S02]  /*1330*/  IMAD R113, R24.reuse, R28, R115 ;  /* 0x0000001c18717224 */ /* 0x040fe400078e0273 */
[----:B------:R-:W-:-:S02]  /*1340*/  IMAD R115, R24, R30, R117 ;  /* 0x0000001e18737224 */ /* 0x000fc400078e0275 */
[----:B------:R-:W-:Y:S02]  /*1350*/  IMAD R117, R24, R32, R119 ;  /* 0x0000002018757224 */ /* 0x000fe400078e0277 */
[----:B------:R-:W-:-:S04]  /*1360*/  IMAD.HI.U32 R32, R26, R133, RZ ;  /* 0x000000851a207227 */ /* 0x000fc800078e00ff */
[----:B------:R-:W-:Y:S02]  /*1370*/  IMAD.MOV R32, RZ, RZ, -R32 ;  /* 0x000000ffff207224 */ /* 0x000fe400078e0a20 */
[--C-:B------:R-:W-:Y:S02]  /*1380*/  @!P0 IMAD.IADD R27, R27, 0x1, -R24.reuse ;  /* 0x000000011b1b8824 */ /* 0x100fe400078e0a18 */
[C---:B------:R-:W-:Y:S02]  /*1390*/  IMAD R133, R24.reuse, R32, R133 ;  /* 0x0000002018857224 */ /* 0x040fe400078e0285 */
[--C-:B------:R-:W-:Y:S01]  /*13a0*/  @!P1 IMAD.IADD R31, R31, 0x1, -R24.reuse ;  /* 0x000000011f1f9824 */ /* 0x100fe200078e0a18 */
[C---:B------:R-:W-:Y:S01]  /*13b0*/  ISETP.GT.U32.AND P1, PT, R24.reuse, R27, PT ;  /* 0x0000001b1800720c */ /* 0x040fe20003f24070 */
[--C-:B------:R-:W-:Y:S01]  /*13c0*/  @!P5 IMAD.IADD R29, R29, 0x1, -R24.reuse ;  /* 0x000000011d1dd824 */ /* 0x100fe200078e0a18 */
[----:B------:R-:W-:Y:S01]  /*13d0*/  ISETP.GT.U32.AND P6, PT, R24, R133, PT ;  /* 0x000000851800720c */ /* 0x000fe20003fc4070 */
[----:B------:R-:W-:-:S02]  /*13e0*/  @!P2 IMAD.IADD R33, R33, 0x1, -R24 ;  /* 0x000000012121a824 */ /* 0x000fc400078e0a18 */
[--C-:B------:R-:W-:Y:S01]  /*13f0*/  @!P3 IMAD.IADD R35, R35, 0x1, -R24.reuse ;  /* 0x000000012323b824 */ /* 0x100fe200078e0a18 */
[C---:B------:R-:W-:Y:S01]  /*1400*/  ISETP.GT.U32.AND P2, PT, R24.reuse, R29, PT ;  /* 0x0000001d1800720c */ /* 0x040fe20003f44070 */
[--C-:B------:R-:W-:Y:S01]  /*1410*/  @!P4 IMAD.IADD R39, R39, 0x1, -R24.reuse ;  /* 0x000000012727c824 */ /* 0x100fe200078e0a18 */
[----:B------:R-:W-:Y:S01]  /*1420*/  ISETP.GT.U32.AND P3, PT, R24, R31, PT ;  /* 0x0000001f1800720c */ /* 0x000fe20003f64070 */
[----:B------:R-:W-:Y:S01]  /*1430*/  IMAD.HI.U32 R34, R26, R121, RZ ;  /* 0x000000791a227227 */ /* 0x000fe200078e00ff */
[C---:B------:R-:W-:Y:S02]  /*1440*/  ISETP.GT.U32.AND P4, PT, R24.reuse, R33, PT ;  /* 0x000000211800720c */ /* 0x040fe40003f84070 */
[C---:B------:R-:W-:Y:S01]  /*1450*/  ISETP.GT.U32.AND P5, PT, R24.reuse, R35, PT ;  /* 0x000000231800720c */ /* 0x040fe20003fa4070 */
[--C-:B------:R-:W-:Y:S01]  /*1460*/  @!P1 IMAD.IADD R27, R27, 0x1, -R24.reuse ;  /* 0x000000011b1b9824 */ /* 0x100fe200078e0a18 */
[C---:B------:R-:W-:Y:S01]  /*1470*/  ISETP.GT.U32.AND P1, PT, R24.reuse, R43, PT ;  /* 0x0000002b1800720c */ /* 0x040fe20003f24070 */
[----:B------:R-:W-:Y:S01]  /*1480*/  @!P6 IMAD.IADD R133, R133, 0x1, -R24 ;  /* 0x000000018585e824 */ /* 0x000fe200078e0a18 */
[----:B------:R-:W-:Y:S01]  /*1490*/  ISETP.GT.U32.AND P6, PT, R24, R39, PT ;  /* 0x000000271800720c */ /* 0x000fe20003fc4070 */
[----:B------:R-:W-:-:S02]  /*14a0*/  IMAD.MOV R34, RZ, RZ, -R34 ;  /* 0x000000ffff227224 */ /* 0x000fc400078e0a22 */
[--C-:B------:R-:W-:Y:S01]  /*14b0*/  @!P2 IMAD.IADD R29, R29, 0x1, -R24.reuse ;  /* 0x000000011d1da824 */ /* 0x100fe200078e0a18 */
[C---:B------:R-:W-:Y:S01]  /*14c0*/  ISETP.GT.U32.AND P0, PT, R24.reuse, R133, PT ;  /* 0x000000851800720c */ /* 0x040fe20003f04070 */
        /* <DEDUP_REMOVED lines=8> */
[----:B------:R-:W-:Y:S01]  /*1550*/  @!P6 IMAD.IADD R39, R39, 0x1, -R24 ;  /* 0x000000012727e824 */ /* 0x000fe200078e0a18 */
[----:B------:R-:W-:Y:S01]  /*1560*/  ISETP.GT.U32.AND P5, PT, R24, R51, PT ;  /* 0x000000331800720c */ /* 0x000fe20003fa4070 */
[----:B------:R-:W-:Y:S01]  /*1570*/  IMAD.HI.U32 R28, R26, R123, RZ ;  /* 0x0000007b1a1c7227 */ /* 0x000fe200078e00ff */
[----:B------:R-:W-:-:S03]  /*1580*/  ISETP.GT.U32.AND P6, PT, R24, R53, PT ;  /* 0x000000351800720c */ /* 0x000fc60003fc4070 */
        /* <DEDUP_REMOVED lines=16> */
[C---:B------:R-:W-:Y:S01]  /*1690*/  ISETP.GT.U32.AND P2, PT, R24.reuse, R47, PT ;  /* 0x0000002f1800720c */ /* 0x040fe20003f44070 */
[--C-:B------:R-:W-:Y:S01]  /*16a0*/  @!P3 IMAD.IADD R103, R103, 0x1, -R24.reuse ;  /* 0x000000016767b824 */ /* 0x100fe200078e0a18 */
[C---:B------:R-:W-:Y:S01]  /*16b0*/  ISETP.GT.U32.AND P6, PT, R24.reuse, R41, PT ;  /* 0x000000291800720c */ /* 0x040fe20003fc4070 */
[----:B------:R-:W-:Y:S01]  /*16c0*/  @!P4 IMAD.IADD R105, R105, 0x1, -R24 ;  /* 0x000000016969c824 */ /* 0x000fe200078e0a18 */
[C---:B------:R-:W-:Y:S01]  /*16d0*/  ISETP.GT.U32.AND P3, PT, R24.reuse, R49, PT ;  /* 0x000000311800720c */ /* 0x040fe20003f64070 */
[C---:B------:R-:W-:Y:S01]  /*16e0*/  IMAD R119, R24.reuse, R34, R121 ;  /* 0x0000002218777224 */ /* 0x040fe200078e0279 */
[----:B------:R-:W-:Y:S01]  /*16f0*/  ISETP.GT.U32.AND P4, PT, R24, R51, PT ;  /* 0x000000331800720c */ /* 0x000fe20003f84070 */
[----:B------:R-:W-:-:S02]  /*1700*/  IMAD.MOV R121, RZ, RZ, -R28 ;  /* 0x000000ffff797224 */ /* 0x000fc400078e0a1c */
[----:B------:R-:W-:-:S04]  /*1710*/  IMAD.HI.U32 R28, R26, R125, RZ ;  /* 0x0000007d1a1c7227 */ /* 0x000fc800078e00ff */
[--C-:B------:R-:W-:Y:S01]  /*1720*/  @!P0 IMAD.IADD R55, R55, 0x1, -R24.reuse ;  /* 0x0000000137378824 */ /* 0x100fe200078e0a18 */
[C---:B------:R-:W-:Y:S01]  /*1730*/  ISETP.GT.U32.AND P0, PT, R24.reuse, R43, PT ;  /* 0x0000002b1800720c */ /* 0x040fe20003f04070 */
[C---:B------:R-:W-:Y:S02]  /*1740*/  IMAD R121, R24.reuse, R121, R123 ;  /* 0x0000007918797224 */ /* 0x040fe400078e027b */
[----:B------:R-:W-:Y:S01]  /*1750*/  @!P1 IMAD.IADD R45, R45, 0x1, -R24 ;  /* 0x000000012d2d9824 */ /* 0x000fe200078e0a18 */
[----:B------:R-:W-:Y:S01]  /*1760*/  ISETP.GT.U32.AND P1, PT, R24, R69, PT ;  /* 0x000000451800720c */ /* 0x000fe20003f24070 */
[----:B------:R-:W-:-:S04]  /*1770*/  IMAD.HI.U32 R30, R26, R127, RZ ;  /* 0x0000007f1a1e7227 */ /* 0x000fc800078e00ff */
[----:B------:R-:W-:Y:S02]  /*1780*/  IMAD.MOV R123, RZ, RZ, -R28 ;  /* 0x000000ffff7b7224 */ /* 0x000fe400078e0a1c */
[----:B------:R-:W-:-:S04]  /*1790*/  IMAD.HI.U32 R28, R26, R129, RZ ;  /* 0x000000811a1c7227 */ /* 0x000fc800078e00ff */
[----:B------:R-:W-:Y:S02]  /*17a0*/  IMAD.MOV R30, RZ, RZ, -R30 ;  /* 0x000000ffff1e7224 */ /* 0x000fe400078e0a1e */
[--C-:B------:R-:W-:Y:S02]  /*17b0*/  @!P5 IMAD.IADD R107, R107, 0x1, -R24.reuse ;  /* 0x000000016b6bd824 */ /* 0x100fe400078e0a18 */
[--C-:B------:R-:W-:Y:S01]  /*17c0*/  @!P6 IMAD.IADD R41, R41, 0x1, -R24.reuse ;  /* 0x000000012929e824 */ /* 0x100fe200078e0a18 */
[C---:B------:R-:W-:Y:S01]  /*17d0*/  ISETP.GT.U32.AND P6, PT, R24.reuse, R53, PT ;  /* 0x000000351800720c */ /* 0x040fe20003fc4070 */
[----:B------:R-:W-:Y:S01]  /*17e0*/  @!P0 IMAD.IADD R43, R43, 0x1, -R24 ;  /* 0x000000012b2b8824 */ /* 0x000fe200078e0a18 */
[C---:B------:R-:W-:Y:S01]  /*17f0*/  ISETP.GT.U32.AND P0, PT, R24.reuse, R55, PT ;  /* 0x000000371800720c */ /* 0x040fe20003f04070 */
[----:B------:R-:W-:Y:S01]  /*1800*/  IMAD.MOV R28, RZ, RZ, -R28 ;  /* 0x000000ffff1c7224 */ /* 0x000fe200078e0a1c */
[C---:B------:R-:W-:Y:S01]  /*1810*/  ISETP.GT.U32.AND P5, PT, R24.reuse, R107, PT ;  /* 0x0000006b1800720c */ /* 0x040fe20003fa4070 */
[----:B------:R-:W-:-:S02]  /*1820*/  IMAD R123, R24, R123, R125 ;  /* 0x0000007b187b7224 */ /* 0x000fc400078e027d */
[--C-:B------:R-:W-:Y:S01]  /*1830*/  @!P2 IMAD.IADD R47, R47, 0x1, -R24.reuse ;  /* 0x000000012f2fa824 */ /* 0x100fe200078e0a18 */
[C---:B------:R-:W-:Y:S01]  /*1840*/  ISETP.GT.U32.AND P2, PT, R24.reuse, R101, PT ;  /* 0x000000651800720c */ /* 0x040fe20003f44070 */
[--C-:B------:R-:W-:Y:S01]  /*1850*/  @!P3 IMAD.IADD R49, R49, 0x1, -R24.reuse ;  /* 0x000000013131b824 */ /* 0x100fe200078e0a18 */
[C---:B------:R-:W-:Y:S01]  /*1860*/  ISETP.GT.U32.AND P3, PT, R24.reuse, R103, PT ;  /* 0x000000671800720c */ /* 0x040fe20003f64070 */
[----:B------:R-:W-:Y:S01]  /*1870*/  @!P4 IMAD.IADD R51, R51, 0x1, -R24 ;  /* 0x000000013333c824 */ /* 0x000fe200078e0a18 */
[C---:B------:R-:W-:Y:S01]  /*1880*/  ISETP.GT.U32.AND P4, PT, R24.reuse, R105, PT ;  /* 0x000000691800720c */ /* 0x040fe20003f84070 */
[C---:B------:R-:W-:Y:S01]  /*1890*/  IMAD R125, R24.reuse, R30, R127 ;  /* 0x0000001e187d7224 */ /* 0x040fe200078e027f */
[----:B------:R-:W-:Y:S01]  /*18a0*/  IABS R30, R66 ;  /* 0x00000042001e7213 */ /* 0x000fe20000000000 */
[----:B------:R-:W-:Y:S02]  /*18b0*/  IMAD R127, R24, R28, R129 ;  /* 0x0000001c187f7224 */ /* 0x000fe400078e0281 */
[----:B------:R-:W-:-:S04]  /*18c0*/  IMAD.HI.U32 R28, R26, R131, RZ ;  /* 0x000000831a1c7227 */ /* 0x000fc800078e00ff */
[----:B------:R-:W-:Y:S01]  /*18d0*/  @!P1 IMAD.IADD R69, R69, 0x1, -R24 ;  /* 0x0000000145459824 */ /* 0x000fe200078e0a18 */
[C---:B------:R-:W-:Y:S01]  /*18e0*/  ISETP.GT.U32.AND P1, PT, R24.reuse, R113, PT ;  /* 0x000000711800720c */ /* 0x040fe20003f24070 */
[----:B------:R-:W-:Y:S02]  /*18f0*/  IMAD.MOV R28, RZ, RZ, -R28 ;  /* 0x000000ffff1c7224 */ /* 0x000fe400078e0a1c */
[--C-:B------:R-:W-:Y:S01]  /*1900*/  @!P6 IMAD.IADD R53, R53, 0x1, -R24.reuse ;  /* 0x000000013535e824 */ /* 0x100fe200078e0a18 */
[C---:B------:R-:W-:Y:S01]  /*1910*/  ISETP.GT.U32.AND P6, PT, R24.reuse, R109, PT ;  /* 0x0000006d1800720c */ /* 0x040fe20003fc4070 */
[C---:B------:R-:W-:Y:S02]  /*1920*/  IMAD R129, R24.reuse, R28, R131 ;  /* 0x0000001c18817224 */ /* 0x040fe400078e0283 */
[----:B------:R-:W-:Y:S01]  /*1930*/  @!P0 IMAD.IADD R55, R55, 0x1, -R24 ;  /* 0x0000000137378824 */ /* 0x000fe200078e0a18 */
[----:B------:R-:W-:Y:S01]  /*1940*/  ISETP.GT.U32.AND P0, PT, R24, R111, PT ;  /* 0x0000006f1800720c */ /* 0x000fe20003f04070 */
[----:B------:R-:W-:-:S02]  /*1950*/  IMAD.MOV.U32 R28, RZ, RZ, R30 ;  /* 0x000000ffff1c7224 */ /* 0x000fc400078e001e */
        /* <DEDUP_REMOVED lines=8> */
[----:B------:R-:W-:-:S04]  /*19e0*/  IMAD.HI.U32 R26, R26, R135, RZ ;  /* 0x000000871a1a7227 */ /* 0x000fc800078e00ff */
[----:B------:R-:W-:-:S04]  /*19f0*/  IMAD.HI.U32 R38, R38, R28, RZ ;  /* 0x0000001c26267227 */ /* 0x000fc800078e00ff */
[----:B------:R-:W-:Y:S02]  /*1a00*/  IMAD.MOV R26, RZ, RZ, -R26 ;  /* 0x000000ffff1a7224 */ /* 0x000fe400078e0a1a */
[----:B------:R-:W-:Y:S02]  /*1a10*/  IMAD.MOV R38, RZ, RZ, -R38 ;  /* 0x000000ffff267224 */ /* 0x000fe400078e0a26 */
[----:B------:R-:W-:Y:S01]  /*1a20*/  @!P1 IMAD.IADD R113, R113, 0x1, -R24 ;  /* 0x0000000171719824 */ /* 0x000fe200078e0a18 */
[C---:B------:R-:W-:Y:S01]  /*1a30*/  ISETP.GT.U32.AND P1, PT, R24.reuse, R127, PT ;  /* 0x0000007f1800720c */ /* 0x040fe20003f24070 */
[C---:B------:R-:W-:Y:S01]  /*1a40*/  IMAD R131, R24.reuse, R26, R135 ;  /* 0x0000001a18837224 */ /* 0x040fe200078e0287 */
[----:B------:R-:W-:Y:S01]  /*1a50*/  SHF.R.S32.HI R26, RZ, 0x1f, R177 ;  /* 0x0000001fff1a7819 */ /* 0x000fe200000114b1 */
[----:B------:R-:W-:Y:S02]  /*1a60*/  IMAD R28, R25, R38, R28 ;  /* 0x00000026191c7224 */ /* 0x000fe400078e021c */
        /* <DEDUP_REMOVED lines=35> */
[----:B------:R-:W-:Y:S01]  /*1ca0*/  ISETP.GT.U32.AND P3, PT, R25, R28, PT ;  /* 0x0000001c1900720c */ /* 0x000fe20003f64070 */
[--C-:B------:R-:W-:Y:S01]  /*1cb0*/  @!P4 IMAD.IADD R121, R121, 0x1, -R24.reuse ;  /* 0x000000017979c824 */ /* 0x100fe200078e0a18 */
[----:B------:R-:W-:Y:S01]  /*1cc0*/  ISETP.GE.AND P4, PT, R65, RZ, PT ;  /* 0x000000ff4100720c */ /* 0x000fe20003f86270 */
[--C-:B------:R-:W-:Y:S01]  /*1cd0*/  @!P5 IMAD.IADD R123, R123, 0x1, -R24.reuse ;  /* 0x000000017b7bd824 */ /* 0x100fe200078e0a18 */
[----:B------:R-:W-:Y:S01]  /*1ce0*/  ISETP.GE.AND P5, PT, R64, RZ, PT ;  /* 0x000000ff4000720c */ /* 0x000fe20003fa6270 */
[--C-:B------:R-:W-:Y:S01]  /*1cf0*/  @!P1 IMAD.IADD R127, R127, 0x1, -R24.reuse ;  /* 0x000000017f7f9824 */ /* 0x100fe200078e0a18 */
[----:B------:R-:W-:Y:S01]  /*1d00*/  ISETP.GE.AND P1, PT, R62, RZ, PT ;  /* 0x000000ff3e00720c */ /* 0x000fe20003f26270 */
[--C-:B------:R-:W-:Y:S01]  /*1d10*/  @!P6 IMAD.IADD R131, R131, 0x1, -R24.reuse ;  /* 0x000000018383e824 */ /* 0x100fe200078e0a18 */
[----:B------:R-:W-:Y:S01]  /*1d20*/  ISETP.NE.AND P6, PT, R36, RZ, PT ;  /* 0x000000ff2400720c */ /* 0x000fe20003fc5270 */
[--C-:B------:R-:W-:Y:S01]  /*1d30*/  @!P0 IMAD.IADD R125, R125, 0x1, -R24.reuse ;  /* 0x000000017d7d8824 */ /* 0x100fe200078e0a18 */
[----:B------:R-:W-:Y:S01]  /*1d40*/  ISETP.GE.AND P0, PT, R63, RZ, PT ;  /* 0x000000ff3f00720c */ /* 0x000fe20003f06270 */
[----:B------:R-:W-:Y:S01]  /*1d50*/  @!P2 IMAD.IADD R129, R129, 0x1, -R24 ;  /* 0x000000018181a824 */ /* 0x000fe200078e0a18 */
[----:B------:R-:W-:Y:S01]  /*1d60*/  ISETP.GE.AND P2, PT, R61, RZ, PT ;  /* 0x000000ff3d00720c */ /* 0x000fe20003f46270 */
[----:B------:R-:W-:Y:S01]  /*1d70*/  @!P3 IMAD.IADD R28, R28, 0x1, -R25 ;  /* 0x000000011c1cb824 */ /* 0x000fe200078e0a19 */
[----:B------:R-:W-:Y:S01]  /*1d80*/  ISETP.GE.AND P3, PT, R60, RZ, PT ;  /* 0x000000ff3c00720c */ /* 0x000fe20003f66270 */
[----:B------:R-:W-:Y:S01]  /*1d90*/  @!P4 IMAD.MOV R27, RZ, RZ, -R27 ;  /* 0x000000ffff1bc224 */ /* 0x000fe200078e0a1b */
[----:B------:R-:W-:Y:S01]  /*1da0*/  ISETP.GE.AND P4, PT, R59, RZ, PT ;  /* 0x000000ff3b00720c */ /* 0x000fe20003f86270 */
[----:B------:R-:W-:Y:S01]  /*1db0*/  @!P5 IMAD.MOV R29, RZ, RZ, -R29 ;  /* 0x000000ffff1dd224 */ /* 0x000fe200078e0a1d */
[----:B------:R-:W-:Y:S01]  /*1dc0*/  ISETP.GE.AND P5, PT, R58, RZ, PT ;  /* 0x000000ff3a00720c */ /* 0x000fe20003fa6270 */
[----:B------:R-:W-:Y:S01]  /*1dd0*/  @!P1 IMAD.MOV R33, RZ, RZ, -R33 ;  /* 0x000000ffff219224 */ /* 0x000fe200078e0a21 */
[----:B------:R-:W-:Y:S01]  /*1de0*/  ISETP.GE.AND P1, PT, R56, RZ, PT ;  /* 0x000000ff3800720c */ /* 0x000fe20003f26270 */
[-C--:B------:R-:W-:Y:S01]  /*1df0*/  IMAD R91, R91, R140.reuse, RZ ;  /* 0x0000008c5b5b7224 */ /* 0x080fe200078e02ff */
[----:B------:R-:W-:Y:S01]  /*1e00*/  LOP3.LUT R24, RZ, R37, RZ, 0x33, !PT ;  /* 0x00000025ff187212 */ /* 0x000fe200078e33ff */
[----:B------:R-:W-:Y:S01]  /*1e10*/  @!P0 IMAD.MOV R31, RZ, RZ, -R31 ;  /* 0x000000ffff1f8224 */ /* 0x000fe200078e0a1f */
[----:B------:R-:W-:Y:S01]  /*1e20*/  ISETP.GE.AND P0, PT, R57, RZ, PT ;  /* 0x000000ff3900720c */ /* 0x000fe20003f06270 */
        /* <DEDUP_REMOVED lines=11> */
[----:B------:R-:W-:Y:S01]  /*1ee0*/  LEA.HI R177, R26, R177, RZ, 0x6 ;  /* 0x000000b11ab17211 */ /* 0x000fe200078f30ff */
        /* <DEDUP_REMOVED lines=13> */
[----:B------:R-:W-:Y:S01]  /*1fc0*/  SHF.R.S32.HI R177, RZ, 0x6, R177 ;  /* 0x00000006ffb17819 */ /* 0x000fe200000114b1 */
        /* <DEDUP_REMOVED lines=12> */
[----:B------:R-:W-:-:S02]  /*2090*/  IMAD R88, R88, R140, RZ ;  /* 0x0000008c58587224 */ /* 0x000fc400078e02ff */
        /* <DEDUP_REMOVED lines=11> */
[----:B------:R-:W-:Y:S01]  /*2150*/  ISETP.NE.AND P1, PT, R37, RZ, PT ;  /* 0x000000ff2500720c */ /* 0x000fe20003f25270 */
[----:B------:R-:W-:-:S02]  /*2160*/  IMAD R87, R87, R140, RZ ;  /* 0x0000008c57577224 */ /* 0x000fc400078e02ff */
[----:B------:R-:W-:Y:S01]  /*2170*/  @!P0 IMAD.MOV R123, RZ, RZ, -R123 ;  /* 0x000000ffff7b8224 */ /* 0x000fe200078e0a7b */
[----:B------:R-:W-:Y:S01]  /*2180*/  SEL R35, R24, R35, !P1 ;  /* 0x0000002318237207 */ /* 0x000fe20004800000 */
[----:B------:R-:W-:Y:S01]  /*2190*/  @!P2 IMAD.MOV R127, RZ, RZ, -R127 ;  /* 0x000000ffff7fa224 */ /* 0x000fe200078e0a7f */
[----:B------:R-:W-:Y:S01]  /*21a0*/  ISETP.GE.AND P0, PT, R66, RZ, PT ;  /* 0x000000ff4200720c */ /* 0x000fe20003f06270 */
[----:B------:R-:W-:Y:S01]  /*21b0*/  @!P3 IMAD.MOV R129, RZ, RZ, -R129 ;  /* 0x000000ffff81b224 */ /* 0x000fe200078e0a81 */
[C---:B------:R-:W-:Y:S01]  /*21c0*/  SEL R27, R24.reuse, R27, !P1 ;  /* 0x0000001b181b7207 */ /* 0x040fe20004800000 */
[----:B------:R-:W-:Y:S01]  /*21d0*/  @!P4 IMAD.MOV R131, RZ, RZ, -R131 ;  /* 0x000000ffff83c224 */ /* 0x000fe200078e0a83 */
[C---:B------:R-:W-:Y:S01]  /*21e0*/  SEL R29, R24.reuse, R29, !P1 ;  /* 0x0000001d181d7207 */ /* 0x040fe20004800000 */
[----:B------:R-:W-:Y:S01]  /*21f0*/  @!P5 IMAD.MOV R133, RZ, RZ, -R133 ;  /* 0x000000ffff85d224 */ /* 0x000fe200078e0a85 */
[C---:B------:R-:W-:Y:S01]  /*2200*/  SEL R31, R24.reuse, R31, !P1 ;  /* 0x0000001f181f7207 */ /* 0x040fe20004800000 */
[----:B------:R-:W-:Y:S01]  /*2210*/  IMAD R35, R35, UR4, RZ ;  /* 0x0000000423237c24 */ /* 0x000fe2000f8e02ff */
        /* <DEDUP_REMOVED lines=54> */
[----:B------:R-:W-:Y:S01]  /*2580*/  SEL R24, R24, R133, !P1 ;  /* 0x0000008518187207 */ /* 0x000fe20004800000 */
[----:B------:R-:W-:Y:S01]  /*2590*/  IMAD R133, R111, UR4, RZ ;  /* 0x000000046f857c24 */ /* 0x000fe2000f8e02ff */
[----:B------:R-:W-:Y:S01]  /*25a0*/  SHF.R.S32.HI R114, RZ, 0x1f, R35 ;  /* 0x0000001fff727819 */ /* 0x000fe20000011423 */
[----:B------:R-:W-:Y:S01]  /*25b0*/  IMAD R163, R129, UR4, RZ ;  /* 0x0000000481a37c24 */ /* 0x000fe2000f8e02ff */
[----:B------:R-:W-:Y:S01]  /*25c0*/  IADD3 R103, P1, R35, UR8, RZ ;  /* 0x0000000823677c10 */ /* 0x000fe2000ff3e0ff */
[----:B------:R-:W-:Y:S01]  /*25d0*/  IMAD R161, R127, UR4, RZ ;  /* 0x000000047fa17c24 */ /* 0x000fe2000f8e02ff */
[----:B------:R-:W-:Y:S01]  /*25e0*/  SHF.R.S32.HI R106, RZ, 0x1f, R27 ;  /* 0x0000001fff6a7819 */ /* 0x000fe2000001141b */
[----:B------:R-:W-:Y:S01]  /*25f0*/  IMAD R165, R131, UR4, RZ ;  /* 0x0000000483a57c24 */ /* 0x000fe2000f8e02ff */
[----:B------:R-:W-:Y:S01]  /*2600*/  IADD3 R68, P5, R27, UR8, RZ ;  /* 0x000000081b447c10 */ /* 0x000fe2000ffbe0ff */
[----:B------:R-:W-:Y:S01]  /*2610*/  IMAD R24, R24, UR4, RZ ;  /* 0x0000000418187c24 */ /* 0x000fe2000f8e02ff */
[----:B------:R-:W-:Y:S01]  /*2620*/  SHF.R.S32.HI R108, RZ, 0x1f, R29 ;  /* 0x0000001fff6c7819 */ /* 0x000fe2000001141d */
[----:B------:R-:W-:Y:S01]  /*2630*/  USHF.R.U32.HI UR4, URZ, 0x4, UR10 ;  /* 0x000000043f047899 */ /* 0x000fe2000801160a */
[----:B------:R-:W-:Y:S01]  /*2640*/  IADD3 R100, P4, R29, UR8, RZ ;  /* 0x000000081d647c10 */ /* 0x000fe2000ff9e0ff */
[-C--:B------:R-:W-:Y:S01]  /*2650*/  IMAD R86, R86, R140.reuse, RZ ;  /* 0x0000008c56567224 */ /* 0x080fe200078e02ff */
[----:B------:R-:W-:Y:S01]  /*2660*/  SHF.R.S32.HI R110, RZ, 0x1f, R31 ;  /* 0x0000001fff6e7819 */ /* 0x000fe2000001141f */
[----:B------:R-:W-:Y:S01]  /*2670*/  USGXT.U32 UR4, UR4, 0xe ;  /* 0x0000000e0404789a */ /* 0x000fe20008000000 */
[----:B------:R-:W-:Y:S01]  /*2680*/  IADD3 R101, P3, R31, UR8, RZ ;  /* 0x000000081f657c10 */ /* 0x000fe2000ff7e0ff */
[-C--:B------:R-:W-:Y:S01]  /*2690*/  IMAD R85, R85, R140.reuse, RZ ;  /* 0x0000008c55557224 */ /* 0x080fe200078e02ff */
[----:B------:R-:W-:Y:S01]  /*26a0*/  SHF.R.S32.HI R112, RZ, 0x1f, R33 ;  /* 0x0000001fff707819 */ /* 0x000fe20000011421 */
[-C--:B------:R-:W-:Y:S01]  /*26b0*/  IMAD R84, R84, R140.reuse, RZ ;  /* 0x0000008c54547224 */ /* 0x080fe200078e02ff */
[----:B------:R-:W-:Y:S01]  /*26c0*/  IADD3 R102, P2, R33, UR8, RZ ;  /* 0x0000000821667c10 */ /* 0x000fe2000ff5e0ff */
[-C--:B------:R-:W-:Y:S01]  /*26d0*/  IMAD R83, R83, R140.reuse, RZ ;  /* 0x0000008c53537224 */ /* 0x080fe200078e02ff */
[----:B------:R-:W-:Y:S01]  /*26e0*/  IADD3.X R114, R114, UR9, RZ, P1, !PT ;  /* 0x0000000972727c10 */ /* 0x000fe20008ffe4ff */
[----:B------:R-:W-:Y:S01]  /*26f0*/  IMAD R82, R82, R140, RZ ;  /* 0x0000008c52527224 */ /* 0x000fe200078e02ff */
[----:B------:R-:W-:-:S02]  /*2700*/  @!P6 LOP3.LUT R28, RZ, R36, RZ, 0x33, !PT ;  /* 0x00000024ff1ce212 */ /* 0x000fc400078e33ff */
[----:B------:R-:W-:Y:S02]  /*2710*/  CS2R R36, SRZ ;  /* 0x0000000000247805 */ /* 0x000fe4000001ff00 */
[----:B------:R-:W-:Y:S01]  /*2720*/  IADD3.X R106, R106, UR9, RZ, P5, !PT ;  /* 0x000000096a6a7c10 */ /* 0x000fe2000affe4ff */
[-C--:B------:R-:W-:Y:S01]  /*2730*/  IMAD R81, R81, R140.reuse, RZ ;  /* 0x0000008c51517224 */ /* 0x080fe200078e02ff */
[----:B------:R-:W-:Y:S01]  /*2740*/  IADD3.X R108, R108, UR9, RZ, P4, !PT ;  /* 0x000000096c6c7c10 */ /* 0x000fe2000a7fe4ff */
[----:B------:R-:W-:Y:S01]  /*2750*/  IMAD R28, R28, UR5, RZ ;  /* 0x000000051c1c7c24 */ /* 0x000fe2000f8e02ff */
[----:B------:R-:W-:Y:S01]  /*2760*/  IADD3.X R110, R110, UR9, RZ, P3, !PT ;  /* 0x000000096e6e7c10 */ /* 0x000fe20009ffe4ff */
[----:B------:R-:W-:Y:S01]  /*2770*/  UIADD3 UR5, UR10, 0x1000, URZ ;  /* 0x000010000a057890 */ /* 0x000fe2000fffe03f */
[----:B------:R-:W-:Y:S01]  /*2780*/  IADD3.X R112, R112, UR9, RZ, P2, !PT ;  /* 0x0000000970707c10 */ /* 0x000fe200097fe4ff */
[----:B------:R-:W-:Y:S01]  /*2790*/  IMAD R80, R80, R140, RZ ;  /* 0x0000008c50507224 */ /* 0x000fe200078e02ff */
[----:B------:R-:W-:Y:S01]  /*27a0*/  SHF.R.S32.HI R128, RZ, 0x1f, R51 ;  /* 0x0000001fff807819 */ /* 0x000fe20000011433 */
[----:B------:R-:W-:Y:S01]  /*27b0*/  USHF.R.U32.HI UR5, URZ, 0x4, UR5 ;  /* 0x000000043f057899 */ /* 0x000fe20008011605 */
[----:B------:R-:W-:-:S02]  /*27c0*/  IADD3 R115, P1, R51, UR8, RZ ;  /* 0x0000000833737c10 */ /* 0x000fc4000ff3e0ff */
[----:B------:R-:W-:Y:S02]  /*27d0*/  CS2R R50, SRZ ;  /* 0x0000000000327805 */ /* 0x000fe4000001ff00 */
[----:B------:R-:W-:Y:S01]  /*27e0*/  SHF.R.S32.HI R116, RZ, 0x1f, R39 ;  /* 0x0000001fff747819 */ /* 0x000fe20000011427 */
[-C--:B------:R-:W-:Y:S01]  /*27f0*/  IMAD R79, R79, R140.reuse, RZ ;  /* 0x0000008c4f4f7224 */ /* 0x080fe200078e02ff */
[----:B------:R-:W-:Y:S02]  /*2800*/  IADD3 R104, P0, R39, UR8, RZ ;  /* 0x0000000827687c10 */ /* 0x000fe4000ff1e0ff */
[----:B------:R-:W-:Y:S02]  /*2810*/  CS2R R38, SRZ ;  /* 0x0000000000267805 */ /* 0x000fe4000001ff00 */
[----:B------:R-:W-:Y:S01]  /*2820*/  SHF.R.S32.HI R118, RZ, 0x1f, R41 ;  /* 0x0000001fff767819 */ /* 0x000fe20000011429 */
[----:B------:R-:W-:Y:S01]  /*2830*/  IMAD R78, R78, R140, RZ ;  /* 0x0000008c4e4e7224 */ /* 0x000fe200078e02ff */
        /* <DEDUP_REMOVED lines=18> */
[----:B------:R-:W-:Y:S01]  /*2960*/  IADD3.X R128, R128, UR9, RZ, P1, !PT ;  /* 0x0000000980807c10 */ /* 0x000fe20008ffe4ff */
[-C--:B------:R-:W-:Y:S01]  /*2970*/  IMAD R73, R73, R140.reuse, RZ ;  /* 0x0000008c49497224 */ /* 0x080fe200078e02ff */
[----:B------:R-:W-:Y:S01]  /*2980*/  IADD3.X R116, R116, UR9, RZ, P0, !PT ;  /* 0x0000000974747c10 */ /* 0x000fe200087fe4ff */
[-C--:B------:R-:W-:Y:S01]  /*2990*/  IMAD R72, R72, R140.reuse, RZ ;  /* 0x0000008c48487224 */ /* 0x080fe200078e02ff */
[----:B------:R-:W-:Y:S01]  /*29a0*/  IADD3.X R118, R118, UR9, RZ, P6, !PT ;  /* 0x0000000976767c10 */ /* 0x000fe2000b7fe4ff */
[-C--:B------:R-:W-:Y:S01]  /*29b0*/  IMAD R71, R71, R140.reuse, RZ ;  /* 0x0000008c47477224 */ /* 0x080fe200078e02ff */
[----:B------:R-:W-:Y:S01]  /*29c0*/  IADD3.X R120, R120, UR9, RZ, P5, !PT ;  /* 0x0000000978787c10 */ /* 0x000fe2000affe4ff */
[----:B------:R-:W-:Y:S01]  /*29d0*/  IMAD R70, R70, R140, RZ ;  /* 0x0000008c46467224 */ /* 0x000fe200078e02ff */
[----:B------:R-:W-:-:S02]  /*29e0*/  IADD3.X R122, R122, UR9, RZ, P4, !PT ;  /* 0x000000097a7a7c10 */ /* 0x000fc4000a7fe4ff */
[----:B------:R-:W-:Y:S02]  /*29f0*/  IADD3.X R124, R124, UR9, RZ, P3, !PT ;  /* 0x000000097c7c7c10 */ /* 0x000fe40009ffe4ff */
[----:B------:R-:W-:Y:S02]  /*2a00*/  IADD3.X R126, R126, UR9, RZ, P2, !PT ;  /* 0x000000097e7e7c10 */ /* 0x000fe400097fe4ff */
[----:B------:R-:W-:Y:S02]  /*2a10*/  SHF.R.S32.HI R154, RZ, 0x1f, R32 ;  /* 0x0000001fff9a7819 */ /* 0x000fe40000011420 */
[----:B------:R-:W-:Y:S02]  /*2a20*/  IADD3 R129, P1, R32, UR8, RZ ;  /* 0x0000000820817c10 */ /* 0x000fe4000ff3e0ff */
[----:B------:R-:W-:Y:S02]  /*2a30*/  CS2R R32, SRZ ;  /* 0x0000000000207805 */ /* 0x000fe4000001ff00 */
[----:B------:R-:W-:-:S02]  /*2a40*/  SHF.R.S32.HI R130, RZ, 0x1f, R53 ;  /* 0x0000001fff827819 */ /* 0x000fc40000011435 */
[----:B------:R-:W-:Y:S02]  /*2a50*/  IADD3 R117, P0, R53, UR8, RZ ;  /* 0x0000000835757c10 */ /* 0x000fe4000ff1e0ff */
[----:B------:R-:W-:Y:S02]  /*2a60*/  CS2R R52, SRZ ;  /* 0x0000000000347805 */ /* 0x000fe4000001ff00 */
[----:B------:R-:W-:Y:S02]  /*2a70*/  SHF.R.S32.HI R132, RZ, 0x1f, R55 ;  /* 0x0000001fff847819 */ /* 0x000fe40000011437 */
[----:B------:R-:W-:Y:S02]  /*2a80*/  IADD3 R119, P6, R55, UR8, RZ ;  /* 0x0000000837777c10 */ /* 0x000fe4000ffde0ff */
[----:B------:R-:W-:Y:S02]  /*2a90*/  CS2R R54, SRZ ;  /* 0x0000000000367805 */ /* 0x000fe4000001ff00 */
[----:B------:R-:W-:-:S02]  /*2aa0*/  SHF.R.S32.HI R134, RZ, 0x1f, R69 ;  /* 0x0000001fff867819 */ /* 0x000fc40000011445 */
[----:B------:R-:W-:Y:S01]  /*2ab0*/  IADD3 R121, P5, R69, UR8, RZ ;  /* 0x0000000845797c10 */ /* 0x000fe2000ffbe0ff */
[----:B------:R-:W-:Y:S01]  /*2ac0*/  IMAD.SHL.U32 R69, R140, 0x40, RZ ;  /* 0x000000408c457824 */ /* 0x000fe200078e00ff */
[----:B------:R-:W-:Y:S02]  /*2ad0*/  SHF.R.S32.HI R136, RZ, 0x1f, R25 ;  /* 0x0000001fff887819 */ /* 0x000fe40000011419 */
[----:B------:R-:W-:Y:S02]  /*2ae0*/  IADD3 R123, P4, R25, UR8, RZ ;  /* 0x00000008197b7c10 */ /* 0x000fe4000ff9e0ff */
[----:B------:R-:W-:Y:S02]  /*2af0*/  SHF.R.S32.HI R138, RZ, 0x1f, R26 ;  /* 0x0000001fff8a7819 */ /* 0x000fe4000001141a */
[----:B------:R-:W-:Y:S02]  /*2b00*/  IADD3 R125, P3, R26, UR8, RZ ;  /* 0x000000081a7d7c10 */ /* 0x000fe4000ff7e0ff */
[----:B------:R-:W-:-:S02]  /*2b10*/  CS2R R26, SRZ ;  /* 0x00000000001a7805 */ /* 0x000fc4000001ff00 */
[----:B------:R-:W-:Y:S02]  /*2b20*/  SHF.R.S32.HI R152, RZ, 0x1f, R30 ;  /* 0x0000001fff987819 */ /* 0x000fe4000001141e */
[----:B------:R-:W-:Y:S02]  /*2b30*/  IADD3 R127, P2, R30, UR8, RZ ;  /* 0x000000081e7f7c10 */ /* 0x000fe4000ff5e0ff */
[----:B------:R-:W-:Y:S02]  /*2b40*/  CS2R R30, SRZ ;  /* 0x00000000001e7805 */ /* 0x000fe4000001ff00 */
[----:B------:R-:W-:Y:S02]  /*2b50*/  SHF.R.S32.HI R168, RZ, 0x1f, R155 ;  /* 0x0000001fffa87819 */ /* 0x000fe4000001149b */
[----:B------:R-:W-:Y:S02]  /*2b60*/  IADD3.X R154, R154, UR9, RZ, P1, !PT ;  /* 0x000000099a9a7c10 */ /* 0x000fe40008ffe4ff */
[----:B------:R-:W-:-:S02]  /*2b70*/  IADD3.X R130, R130, UR9, RZ, P0, !PT ;  /* 0x0000000982827c10 */ /* 0x000fc400087fe4ff */
[----:B------:R-:W-:Y:S02]  /*2b80*/  SHF.R.S32.HI R158, RZ, 0x1f, R133 ;  /* 0x0000001fff9e7819 */ /* 0x000fe40000011485 */
[----:B------:R-:W-:Y:S02]  /*2b90*/  IADD3.X R132, R132, UR9, RZ, P6, !PT ;  /* 0x0000000984847c10 */ /* 0x000fe4000b7fe4ff */
[----:B------:R-:W-:Y:S02]  /*2ba0*/  SHF.R.S32.HI R160, RZ, 0x1f, R135 ;  /* 0x0000001fffa07819 */ /* 0x000fe40000011487 */
[----:B------:R-:W-:Y:S02]  /*2bb0*/  IADD3.X R134, R134, UR9, RZ, P5, !PT ;  /* 0x0000000986867c10 */ /* 0x000fe4000affe4ff */
[----:B------:R-:W-:Y:S02]  /*2bc0*/  SHF.R.S32.HI R162, RZ, 0x1f, R137 ;  /* 0x0000001fffa27819 */ /* 0x000fe40000011489 */
[----:B------:R-:W-:-:S02]  /*2bd0*/  IADD3.X R136, R136, UR9, RZ, P4, !PT ;  /* 0x0000000988887c10 */ /* 0x000fc4000a7fe4ff */
[----:B------:R-:W-:Y:S02]  /*2be0*/  SHF.R.S32.HI R164, RZ, 0x1f, R139 ;  /* 0x0000001fffa47819 */ /* 0x000fe4000001148b */
[----:B------:R-:W-:Y:S02]  /*2bf0*/  IADD3.X R138, R138, UR9, RZ, P3, !PT ;  /* 0x000000098a8a7c10 */ /* 0x000fe40009ffe4ff */
[----:B------:R-:W-:Y:S02]  /*2c00*/  SHF.R.S32.HI R166, RZ, 0x1f, R153 ;  /* 0x0000001fffa67819 */ /* 0x000fe40000011499 */
[----:B------:R-:W-:Y:S02]  /*2c10*/  IADD3.X R152, R152, UR9, RZ, P2, !PT ;  /* 0x0000000998987c10 */ /* 0x000fe400097fe4ff */
[----:B------:R-:W-:Y:S02]  /*2c20*/  IADD3 R155, P1, R155, UR8, RZ ;  /* 0x000000089b9b7c10 */ /* 0x000fe4000ff3e0ff */
[----:B------:R-:W-:-:S02]  /*2c30*/  SHF.R.S32.HI R156, RZ, 0x1f, R34 ;  /* 0x0000001fff9c7819 */ /* 0x000fc40000011422 */
[----:B------:R-:W-:Y:S02]  /*2c40*/  IADD3 R131, P0, R34, UR8, RZ ;  /* 0x0000000822837c10 */ /* 0x000fe4000ff1e0ff */
[----:B------:R-:W-:Y:S02]  /*2c50*/  CS2R R34, SRZ ;  /* 0x0000000000227805 */ /* 0x000fe4000001ff00 */
[----:B------:R-:W-:Y:S02]  /*2c60*/  IADD3 R133, P6, R133, UR8, RZ ;  /* 0x0000000885857c10 */ /* 0x000fe4000ffde0ff */
[----:B------:R-:W-:Y:S02]  /*2c70*/  IADD3 R135, P5, R135, UR8, RZ ;  /* 0x0000000887877c10 */ /* 0x000fe4000ffbe0ff */
[----:B------:R-:W-:Y:S02]  /*2c80*/  IADD3 R137, P4, R137, UR8, RZ ;  /* 0x0000000889897c10 */ /* 0x000fe4000ff9e0ff */
[----:B------:R-:W-:-:S02]  /*2c90*/  IADD3 R139, P3, R139, UR8, RZ ;  /* 0x000000088b8b7c10 */ /* 0x000fc4000ff7e0ff */
[----:B------:R-:W-:Y:S02]  /*2ca0*/  IADD3 R153, P2, R153, UR8, RZ ;  /* 0x0000000899997c10 */ /* 0x000fe4000ff5e0ff */
        /* <DEDUP_REMOVED lines=9> */
[----:B------:R-:W-:Y:S02]  /*2d40*/  SHF.R.S32.HI R174, RZ, 0x1f, R165 ;  /* 0x0000001fffae7819 */ /* 0x000fe400000114a5 */
[----:B------:R-:W-:-:S02]  /*2d50*/  IADD3.X R164, R164, UR9, RZ, P3, !PT ;  /* 0x00000009a4a47c10 */ /* 0x000fc40009ffe4ff */
[----:B------:R-:W-:Y:S02]  /*2d60*/  IADD3.X R166, R166, UR9, RZ, P2, !PT ;  /* 0x00000009a6a67c10 */ /* 0x000fe400097fe4ff */
[----:B------:R-:W-:Y:S01]  /*2d70*/  IADD3 R170, P1, R28, UR6, RZ ;  /* 0x000000061caa7c10 */ /* 0x000fe2000ff3e0ff */
[----:B------:R-:W-:Y:S01]  /*2d80*/  ULDC UR6, c[0x0][0x23c] ;  /* 0x00008f0000067ab9 */ /* 0x000fe20000000800 */
[----:B------:R-:W-:Y:S01]  /*2d90*/  IADD3 R157, P0, R157, UR8, RZ ;  /* 0x000000089d9d7c10 */ /* 0x000fe2000ff1e0ff */
[----:B------:R-:W-:Y:S01]  /*2da0*/  USHF.L.U32 UR18, UR6, 0x6, URZ ;  /* 0x0000000606127899 */ /* 0x000fe2000800063f */
[----:B------:R-:W-:Y:S01]  /*2db0*/  IADD3 R159, P6, R159, UR8, RZ ;  /* 0x000000089f9f7c10 */ /* 0x000fe2000ffde0ff */
[----:B------:R-:W-:Y:S01]  /*2dc0*/  IMAD R178, R178, UR6, RZ ;  /* 0x00000006b2b27c24 */ /* 0x000fe2000f8e02ff */
[----:B------:R-:W-:Y:S01]  /*2dd0*/  IADD3 R161, P5, R161, UR8, RZ ;  /* 0x00000008a1a17c10 */ /* 0x000fe2000ffbe0ff */
[----:B------:R-:W-:Y:S01]  /*2de0*/  USGXT.U32 UR6, UR5, 0xe ;  /* 0x0000000e0506789a */ /* 0x000fe20008000000 */
[----:B------:R-:W-:-:S02]  /*2df0*/  IADD3 R163, P4, R163, UR8, RZ ;  /* 0x00000008a3a37c10 */ /* 0x000fc4000ff9e0ff */
[----:B------:R-:W-:Y:S01]  /*2e00*/  IADD3 R165, P3, R165, UR8, RZ ;  /* 0x00000008a5a57c10 */ /* 0x000fe2000ff7e0ff */
[----:B------:R-:W-:Y:S01]  /*2e10*/  UMOV UR5, URZ ;  /* 0x0000003f00057c82 */ /* 0x000fe20008000000 */
[----:B------:R-:W-:Y:S02]  /*2e20*/  SHF.R.S32.HI R175, RZ, 0x1f, R24 ;  /* 0x0000001fffaf7819 */ /* 0x000fe40000011418 */
[----:B------:R-:W-:Y:S02]  /*2e30*/  IADD3 R167, P2, R24, UR8, RZ ;  /* 0x0000000818a77c10 */ /* 0x000fe4000ff5e0ff */
[----:B------:R-:W-:Y:S02]  /*2e40*/  CS2R R24, SRZ ;  /* 0x0000000000187805 */ /* 0x000fe4000001ff00 */
[----:B------:R-:W-:Y:S02]  /*2e50*/  LEA.HI.X.SX32 R176, R28, UR7, 0x1, P1 ;  /* 0x000000071cb07c11 */ /* 0x000fe400088f0eff */
[----:B------:R-:W-:-:S02]  /*2e60*/  CS2R R28, SRZ ;  /* 0x00000000001c7805 */ /* 0x000fc4000001ff00 */
[----:B------:R-:W-:Y:S01]  /*2e70*/  IADD3.X R169, R169, UR9, RZ, P0, !PT ;  /* 0x00000009a9a97c10 */ /* 0x000fe200087fe4ff */
[----:B------:R-:W-:Y:S01]  /*2e80*/  UMOV UR8, 0xfffffffe ;  /* 0xfffffffe00087882 */ /* 0x000fe20000000000 */
[----:B------:R-:W-:Y:S01]  /*2e90*/  IADD3.X R171, R171, UR9, RZ, P6, !PT ;  /* 0x00000009abab7c10 */ /* 0x000fe2000b7fe4ff */
[----:B------:R-:W-:Y:S01]  /*2ea0*/  UMOV UR7, URZ ;  /* 0x0000003f00077c82 */ /* 0x000fe20008000000 */
[----:B------:R-:W-:Y:S02]  /*2eb0*/  IADD3.X R172, R172, UR9, RZ, P5, !PT ;  /* 0x00000009acac7c10 */ /* 0x000fe4000affe4ff */
[----:B------:R-:W-:Y:S02]  /*2ec0*/  IADD3.X R173, R173, UR9, RZ, P4, !PT ;  /* 0x00000009adad7c10 */ /* 0x000fe4000a7fe4ff */
[----:B------:R-:W-:Y:S02]  /*2ed0*/  IADD3.X R174, R174, UR9, RZ, P3, !PT ;  /* 0x00000009aeae7c10 */ /* 0x000fe40009ffe4ff */
[----:B------:R-:W-:Y:S01]  /*2ee0*/  IADD3.X R175, R175, UR9, RZ, P2, !PT ;  /* 0x00000009afaf7c10 */ /* 0x000fe200097fe4ff */
[----:B------:R-:W-:-:S02]  /*2ef0*/  UMOV UR9, 0x7fffffdf ;  /* 0x7fffffdf00097882 */ /* 0x000fc40000000000 */
[----:B------:R-:W-:Y:S02]  /*2f00*/  UIADD3.64 UR12, UR4, -UR8, URZ ;  /* 0x80000008040c7297 */ /* 0x000fe4000fffe03f */
[----:B------:R-:W-:-:S12]  /*2f10*/  UIADD3.64 UR14, UR6, -UR8, URZ ;  /* 0x80000008060e7297 */ /* 0x000fd8000fffe03f */
.L_x_2:
[----:B------:R-:W0:Y:S01]  /*2f20*/  S2R R189, SR_TID.X ;  /* 0x0000000000bd7919 */ /* 0x000e220000002100 */
[CC--:B------:R-:W-:Y:S02]  /*2f30*/  IADD3 R146, P2, R98.reuse, R170.reuse, RZ ;  /* 0x000000aa62927210 */ /* 0x0c0fe40007f5e0ff */
[C---:B------:R-:W-:Y:S02]  /*2f40*/  IADD3 R144, P1, R99.reuse, R170, RZ ;  /* 0x000000aa63907210 */ /* 0x040fe40007f3e0ff */
[-C--:B------:R-:W-:Y:S02]  /*2f50*/  LEA.HI.X.SX32 R147, R98, R176.reuse, 0x1, P2 ;  /* 0x000000b062937211 */ /* 0x080fe400010f0eff */
[----:B------:R-:W-:Y:S02]  /*2f60*/  PRMT R206, RZ, 0x7610, R206 ;  /* 0x00007610ffce7816 */ /* 0x000fe400000000ce */
[----:B------:R-:W-:Y:S02]  /*2f70*/  PRMT R229, RZ, 0x7610, R229 ;  /* 0x00007610ffe57816 */ /* 0x000fe400000000e5 */
[----:B------:R-:W-:-:S02]  /*2f80*/  LEA.HI.X.SX32 R145, R99, R176, 0x1, P1 ;  /* 0x000000b063917211 */ /* 0x000fc400008f0eff */
[----:B------:R-:W-:Y:S02]  /*2f90*/  IADD3 R142, P2, R181, R170, RZ ;  /* 0x000000aab58e7210 */ /* 0x000fe40007f5e0ff */
[----:B------:R-:W-:Y:S02]  /*2fa0*/  PRMT R220, RZ, 0x7610, R220 ;  /* 0x00007610ffdc7816 */ /* 0x000fe400000000dc */
[C---:B0-----:R-:W-:Y:S02]  /*2fb0*/  LEA.HI R140, R189.reuse, 0xe, RZ, 0x1a ;  /* 0x0000000ebd8c7811 */ /* 0x041fe400078fd0ff */
[C---:B------:R-:W-:Y:S02]  /*2fc0*/  LEA.HI R141, R189.reuse, 0x1e, RZ, 0x1a ;  /* 0x0000001ebd8d7811 */ /* 0x040fe400078fd0ff */
[----:B------:R-:W-:Y:S02]  /*2fd0*/  ISETP.GE.AND P3, PT, R140, UR11, PT ;  /* 0x0000000b8c007c0c */ /* 0x000fe4000bf66270 */
[----:B------:R-:W-:-:S02]  /*2fe0*/  LEA.HI R140, R189, 0x2e, RZ, 0x1a ;  /* 0x0000002ebd8c7811 */ /* 0x000fc400078fd0ff */
[----:B------:R-:W-:Y:S02]  /*2ff0*/  ISETP.GE.AND P4, PT, R141, UR11, PT ;  /* 0x0000000b8d007c0c */ /* 0x000fe4000bf86270 */
[----:B------:R-:W-:Y:S02]  /*3000*/  ISETP.GE.AND P0, PT, R140, UR11, PT ;  /* 0x0000000b8c007c0c */ /* 0x000fe4000bf06270 */
[----:B------:R-:W-:Y:S02]  /*3010*/  LEA.HI R140, R189, 0x3e, RZ, 0x1a ;  /* 0x0000003ebd8c7811 */ /* 0x000fe400078fd0ff */
[----:B------:R-:W-:Y:S02]  /*3020*/  SHF.R.U32.HI R204, RZ, 0x6, R189 ;  /* 0x00000006ffcc7819 */ /* 0x000fe400000116bd */
[----:B------:R-:W-:Y:S01]  /*3030*/  ISETP.GE.AND P5, PT, R140, UR11, PT ;  /* 0x0000000b8c007c0c */ /* 0x000fe2000bfa6270 */
[----:B------:R0:W2:Y:S01]  /*3040*/  @!P3 LDG.E.U8 R206, desc[UR16][R146.64] ;  /* 0x0000001092ceb981 */ /* 0x0000a2000c1e1100 */
[----:B------:R-:W-:-:S02]  /*3050*/  IADD3 R140, P1, R179, R170, RZ ;  /* 0x000000aab38c7210 */ /* 0x000fc40007f3e0ff */
[----:B------:R-:W-:Y:S01]  /*3060*/  SGXT.U32 R204, R204, 0x1 ;  /* 0x00000001cccc781a */ /* 0x000fe20000000000 */
[----:B------:R1:W3:Y:S01]  /*3070*/  @!P4 LDG.E.U8 R229, desc[UR16][R144.64] ;  /* 0x0000001090e5c981 */ /* 0x0002e2000c1e1100 */
[-C--:B------:R-:W-:Y:S02]  /*3080*/  LEA.HI.X.SX32 R143, R181, R176.reuse, 0x1, P2 ;  /* 0x000000b0b58f7211 */ /* 0x080fe400010f0eff */
[----:B------:R-:W-:Y:S02]  /*3090*/  LEA.HI.X.SX32 R141, R179, R176, 0x1, P1 ;  /* 0x000000b0b38d7211 */ /* 0x000fe400008f0eff */
[----:B------:R-:W-:Y:S01]  /*30a0*/  PRMT R208, RZ, 0x7610, R208 ;  /* 0x00007610ffd07816 */ /* 0x000fe200000000d0 */
[----:B------:R4:W5:Y:S01]  /*30b0*/  @!P0 LDG.E.U8 R220, desc[UR16][R142.64] ;  /* 0x000000108edc8981 */ /* 0x000962000c1e1100 */
[C---:B0-----:R-:W-:Y:S02]  /*30c0*/  LOP3.LUT R146, R204.reuse, 0x2, RZ, 0xfc, !PT ;  /* 0x00000002cc927812 */ /* 0x041fe400078efcff */
[----:B------:R-:W-:-:S02]  /*30d0*/  ISETP.GE.AND P1, PT, R204, UR11, PT ;  /* 0x0000000bcc007c0c */ /* 0x000fc4000bf26270 */
[----:B-1----:R-:W-:Y:S01]  /*30e0*/  LOP3.LUT R144, R204, 0x4, RZ, 0xfc, !PT ;  /* 0x00000004cc907812 */ /* 0x002fe200078efcff */
[----:B------:R0:W5:Y:S01]  /*30f0*/  @!P5 LDG.E.U8 R208, desc[UR16][R140.64] ;  /* 0x000000108cd0d981 */ /* 0x000162000c1e1100 */
[----:B------:R-:W-:Y:S02]  /*3100*/  ISETP.GE.AND P0, PT, R146, UR11, PT ;  /* 0x0000000b92007c0c */ /* 0x000fe4000bf06270 */
[----:B------:R-:W-:Y:S02]  /*3110*/  LOP3.LUT R145, R204, 0x6, RZ, 0xfc, !PT ;  /* 0x00000006cc917812 */ /* 0x000fe400078efcff */
[----:B------:R-:W-:Y:S02]  /*3120*/  ISETP.GE.AND P2, PT, R144, UR11, PT ;  /* 0x0000000b90007c0c */ /* 0x000fe4000bf46270 */
[----:B------:R-:W-:Y:S02]  /*3130*/  IADD3 R144, P4, R97, R170, RZ ;  /* 0x000000aa61907210 */ /* 0x000fe40007f9e0ff */
[----:B------:R-:W-:-:S02]  /*3140*/  LOP3.LUT R146, R204, 0x8, RZ, 0xfc, !PT ;  /* 0x00000008cc927812 */ /* 0x000fc400078efcff */
[----:B------:R-:W-:Y:S02]  /*3150*/  ISETP.GE.AND P3, PT, R145, UR11, PT ;  /* 0x0000000b91007c0c */ /* 0x000fe4000bf66270 */
[----:B----4-:R-:W-:Y:S02]  /*3160*/  IADD3 R142, P5, R70, R170, RZ ;  /* 0x000000aa468e7210 */ /* 0x010fe40007fbe0ff */
[----:B------:R-:W-:Y:S02]  /*3170*/  PRMT R224, RZ, 0x7610, R224 ;  /* 0x00007610ffe07816 */ /* 0x000fe400000000e0 */
[----:B------:R-:W-:Y:S02]  /*3180*/  LEA.HI.X.SX32 R145, R97, R176, 0x1, P4 ;  /* 0x000000b061917211 */ /* 0x000fe400020f0eff */
[----:B0-----:R-:W-:Y:S02]  /*3190*/  LOP3.LUT R140, R204, 0xa, RZ, 0xfc, !PT ;  /* 0x0000000acc8c7812 */ /* 0x001fe400078efcff */
[----:B------:R-:W-:Y:S01]  /*31a0*/  ISETP.GE.AND P4, PT, R146, UR11, PT ;  /* 0x0000000b92007c0c */ /* 0x000fe2000bf86270 */
[----:B------:R0:W4:Y:S01]  /*31b0*/  @!P1 LDG.E.U8 R224, desc[UR16][R144.64] ;  /* 0x0000001090e09981 */ /* 0x000122000c1e1100 */
[----:B------:R-:W-:-:S02]  /*31c0*/  PRMT R191, RZ, 0x7610, R191 ;  /* 0x00007610ffbf7816 */ /* 0x000fc400000000bf */
[----:B------:R-:W-:Y:S02]  /*31d0*/  LEA.HI.X.SX32 R143, R70, R176, 0x1, P5 ;  /* 0x000000b0468f7211 */ /* 0x000fe400028f0eff */
[-C--:B------:R-:W-:Y:S02]  /*31e0*/  IADD3 R146, P6, R71, R170.reuse, RZ ;  /* 0x000000aa47927210 */ /* 0x080fe40007fde0ff */
[----:B------:R-:W-:Y:S01]  /*31f0*/  ISETP.GE.AND P5, PT, R140, UR11, PT ;  /* 0x0000000b8c007c0c */ /* 0x000fe2000bfa6270 */
[----:B------:R1:W2:Y:S01]  /*3200*/  @!P0 LDG.E.U8 R191, desc[UR16][R142.64] ;  /* 0x000000108ebf8981 */ /* 0x0002a2000c1e1100 */
[----:B------:R-:W-:Y:S02]  /*3210*/  LOP3.LUT R141, R204, 0xc, RZ, 0xfc, !PT ;  /* 0x0000000ccc8d7812 */ /* 0x000fe400078efcff */
[----:B------:R-:W-:Y:S02]  /*3220*/  IADD3 R140, P1, R72, R170, RZ ;  /* 0x000000aa488c7210 */ /* 0x000fe40007f3e0ff */
[----:B------:R-:W-:-:S02]  /*3230*/  PRMT R185, RZ, 0x7610, R185 ;  /* 0x00007610ffb97816 */ /* 0x000fc400000000b9 */
[-C--:B------:R-:W-:Y:S02]  /*3240*/  LEA.HI.X.SX32 R147, R71, R176.reuse, 0x1, P6 ;  /* 0x000000b047937211 */ /* 0x080fe400030f0eff */
[----:B------:R-:W-:Y:S02]  /*3250*/  ISETP.GE.AND P0, PT, R141, UR11, PT ;  /* 0x0000000b8d007c0c */ /* 0x000fe4000bf06270 */
[----:B------:R-:W-:Y:S01]  /*3260*/  PRMT R190, RZ, 0x7610, R190 ;  /* 0x00007610ffbe7816 */ /* 0x000fe200000000be */
[----:B------:R1:W3:Y:S01]  /*3270*/  @!P2 LDG.E.U8 R185, desc[UR16][R146.64] ;  /* 0x0000001092b9a981 */ /* 0x0002e2000c1e1100 */
[----:B------:R-:W-:Y:S02]  /*3280*/  LEA.HI.X.SX32 R141, R72, R176, 0x1, P1 ;  /* 0x000000b0488d7211 */ /* 0x000fe400008f0eff */
[-C--:B0-----:R-:W-:Y:S02]  /*3290*/  IADD3 R144, P2, R73, R170.reuse, RZ ;  /* 0x000000aa49907210 */ /* 0x081fe40007f5e0ff */
[----:B-1----:R-:W-:Y:S01]  /*32a0*/  LOP3.LUT R143, R204, 0x12, RZ, 0xfc, !PT ;  /* 0x00000012cc8f7812 */ /* 0x002fe200078efcff */
[----:B------:R0:W5:Y:S01]  /*32b0*/  @!P3 LDG.E.U8 R190, desc[UR16][R140.64] ;  /* 0x000000108cbeb981 */ /* 0x000162000c1e1100 */
[----:B------:R-:W-:-:S02]  /*32c0*/  IADD3 R142, P3, R74, R170, RZ ;  /* 0x000000aa4a8e7210 */ /* 0x000fc40007f7e0ff */
[----:B------:R-:W-:Y:S02]  /*32d0*/  PRMT R230, RZ, 0x7610, R230 ;  /* 0x00007610ffe67816 */ /* 0x000fe400000000e6 */
[-C--:B------:R-:W-:Y:S02]  /*32e0*/  LEA.HI.X.SX32 R145, R73, R176.reuse, 0x1, P2 ;  /* 0x000000b049917211 */ /* 0x080fe400010f0eff */
[----:B------:R-:W-:Y:S02]  /*32f0*/  LOP3.LUT R148, R204, 0x10, RZ, 0xfc, !PT ;  /* 0x00000010cc947812 */ /* 0x000fe400078efcff */
[----:B------:R-:W-:Y:S01]  /*3300*/  ISETP.GE.AND P2, PT, R143, UR11, PT ;  /* 0x0000000b8f007c0c */ /* 0x000fe2000bf46270 */
[----:B------:R1:W5:Y:S01]  /*3310*/  @!P4 LDG.E.U8 R230, desc[UR16][R144.64] ;  /* 0x0000001090e6c981 */ /* 0x000362000c1e1100 */
[----:B------:R-:W-:Y:S02]  /*3320*/  PRMT R180, RZ, 0x7610, R180 ;  /* 0x00007610ffb47816 */ /* 0x000fe400000000b4 */
[----:B------:R-:W-:-:S02]  /*3330*/  LEA.HI.X.SX32 R143, R74, R176, 0x1, P3 ;  /* 0x000000b04a8f7211 */ /* 0x000fc400018f0eff */
[----:B------:R-:W-:Y:S02]  /*3340*/  ISETP.GE.AND P1, PT, R148, UR11, PT ;  /* 0x0000000b94007c0c */ /* 0x000fe4000bf26270 */
[CC--:B------:R-:W-:Y:S01]  /*3350*/  IADD3 R146, P4, R75.reuse, R170.reuse, RZ ;  /* 0x000000aa4b927210 */ /* 0x0c0fe20007f9e0ff */
[----:B------:R1:W5:Y:S01]  /*3360*/  @!P5 LDG.E.U8 R180, desc[UR16][R142.64] ;  /* 0x000000108eb4d981 */ /* 0x000362000c1e1100 */
[----:B0-----:R-:W-:Y:S02]  /*3370*/  LOP3.LUT R141, R204, 0x16, RZ, 0xfc, !PT ;  /* 0x00000016cc8d7812 */ /* 0x001fe400078efcff */
[----:B------:R-:W-:Y:S02]  /*3380*/  IADD3 R140, P5, R76, R170, RZ ;  /* 0x000000aa4c8c7210 */ /* 0x000fe40007fbe0ff */
[----:B------:R-:W-:Y:S02]  /*3390*/  PRMT R205, RZ, 0x7610, R205 ;  /* 0x00007610ffcd7816 */ /* 0x000fe400000000cd */
[----:B------:R-:W-:-:S02]  /*33a0*/  LEA.HI.X.SX32 R147, R75, R176, 0x1, P4 ;  /* 0x000000b04b937211 */ /* 0x000fc400020f0eff */
[----:B------:R-:W-:Y:S02]  /*33b0*/  LOP3.LUT R148, R204, 0x14, RZ, 0xfc, !PT ;  /* 0x00000014cc947812 */ /* 0x000fe400078efcff */
[----:B------:R-:W-:Y:S01]  /*33c0*/  ISETP.GE.AND P4, PT, R141, UR11, PT ;  /* 0x0000000b8d007c0c */ /* 0x000fe2000bf86270 */
[----:B------:R0:W5:Y:S01]  /*33d0*/  @!P0 LDG.E.U8 R205, desc[UR16][R146.64] ;  /* 0x0000001092cd8981 */ /* 0x000162000c1e1100 */
[----:B------:R-:W-:Y:S02]  /*33e0*/  PRMT R199, RZ, 0x7610, R199 ;  /* 0x00007610ffc77816 */ /* 0x000fe400000000c7 */
[----:B------:R-:W-:Y:S02]  /*33f0*/  LEA.HI.X.SX32 R141, R76, R176, 0x1, P5 ;  /* 0x000000b04c8d7211 */ /* 0x000fe400028f0eff */
[----:B------:R-:W-:Y:S02]  /*3400*/  ISETP.GE.AND P3, PT, R148, UR11, PT ;  /* 0x0000000b94007c0c */ /* 0x000fe4000bf66270 */
[----:B-1----:R-:W-:Y:S01]  /*3410*/  IADD3 R144, P0, R77, R170, RZ ;  /* 0x000000aa4d907210 */ /* 0x002fe20007f1e0ff */
[----:B------:R1:W5:Y:S01]  /*3420*/  @!P1 LDG.E.U8 R199, desc[UR16][R140.64] ;  /* 0x000000108cc79981 */ /* 0x000362000c1e1100 */
[----:B------:R-:W-:-:S02]  /*3430*/  LOP3.LUT R143, R204, 0x1a, RZ, 0xfc, !PT ;  /* 0x0000001acc8f7812 */ /* 0x000fc400078efcff */
[----:B------:R-:W-:Y:S02]  /*3440*/  IADD3 R142, P1, R78, R170, RZ ;  /* 0x000000aa4e8e7210 */ /* 0x000fe40007f3e0ff */
[----:B------:R-:W-:Y:S02]  /*3450*/  PRMT R184, RZ, 0x7610, R184 ;  /* 0x00007610ffb87816 */ /* 0x000fe400000000b8 */
[----:B------:R-:W-:Y:S02]  /*3460*/  LEA.HI.X.SX32 R145, R77, R176, 0x1, P0 ;  /* 0x000000b04d917211 */ /* 0x000fe400000f0eff */
[----:B------:R-:W-:Y:S02]  /*3470*/  LOP3.LUT R148, R204, 0x18, RZ, 0xfc, !PT ;  /* 0x00000018cc947812 */ /* 0x000fe400078efcff */
[----:B------:R-:W-:Y:S01]  /*3480*/  ISETP.GE.AND P0, PT, R143, UR11, PT ;  /* 0x0000000b8f007c0c */ /* 0x000fe2000bf06270 */
[----:B------:R1:W5:Y:S01]  /*3490*/  @!P2 LDG.E.U8 R184, desc[UR16][R144.64] ;  /* 0x0000001090b8a981 */ /* 0x000362000c1e1100 */
[----:B------:R-:W-:-:S02]  /*34a0*/  PRMT R234, RZ, 0x7610, R234 ;  /* 0x00007610ffea7816 */ /* 0x000fc400000000ea */
[----:B------:R-:W-:Y:S02]  /*34b0*/  LEA.HI.X.SX32 R143, R78, R176, 0x1, P1 ;  /* 0x000000b04e8f7211 */ /* 0x000fe400008f0eff */
[----:B------:R-:W-:Y:S02]  /*34c0*/  ISETP.GE.AND P5, PT, R148, UR11, PT ;  /* 0x0000000b94007c0c */ /* 0x000fe4000bfa6270 */
[-C--:B0-----:R-:W-:Y:S01]  /*34d0*/  IADD3 R146, P2, R79, R170.reuse, RZ ;  /* 0x000000aa4f927210 */ /* 0x081fe20007f5e0ff */
[----:B------:R0:W5:Y:S01]  /*34e0*/  @!P3 LDG.E.U8 R234, desc[UR16][R142.64] ;  /* 0x000000108eeab981 */ /* 0x000162000c1e1100 */
[C---:B------:R-:W-:Y:S02]  /*34f0*/  LOP3.LUT R148, R204.reuse, 0x1c, RZ, 0xfc, !PT ;  /* 0x0000001ccc947812 */ /* 0x040fe400078efcff */
[----:B-1----:R-:W-:Y:S02]  /*3500*/  LOP3.LUT R141, R204, 0x20, RZ, 0xfc, !PT ;  /* 0x00000020cc8d7812 */ /* 0x002fe400078efcff */
[----:B------:R-:W-:-:S02]  /*3510*/  IADD3 R140, P3, R80, R170, RZ ;  /* 0x000000aa508c7210 */ /* 0x000fc40007f7e0ff */
[----:B------:R-:W-:Y:S02]  /*3520*/  PRMT R233, RZ, 0x7610, R233 ;  /* 0x00007610ffe97816 */ /* 0x000fe400000000e9 */
[-C--:B------:R-:W-:Y:S02]  /*3530*/  LEA.HI.X.SX32 R147, R79, R176.reuse, 0x1, P2 ;  /* 0x000000b04f937211 */ /* 0x080fe400010f0eff */
[----:B------:R-:W-:Y:S02]  /*3540*/  ISETP.GE.AND P1, PT, R148, UR11, PT ;  /* 0x0000000b94007c0c */ /* 0x000fe4000bf26270 */
[----:B------:R-:W-:Y:S01]  /*3550*/  ISETP.GE.AND P2, PT, R141, UR11, PT ;  /* 0x0000000b8d007c0c */ /* 0x000fe2000bf46270 */
[----:B------:R1:W5:Y:S01]  /*3560*/  @!P4 LDG.E.U8 R233, desc[UR16][R146.64] ;  /* 0x0000001092e9c981 */ /* 0x000362000c1e1100 */
[----:B------:R-:W-:Y:S02]  /*3570*/  PRMT R221, RZ, 0x7610, R221 ;  /* 0x00007610ffdd7816 */ /* 0x000fe400000000dd */
[----:B------:R-:W-:-:S02]  /*3580*/  LEA.HI.X.SX32 R141, R80, R176, 0x1, P3 ;  /* 0x000000b0508d7211 */ /* 0x000fc400018f0eff */
[CC--:B------:R-:W-:Y:S02]  /*3590*/  IADD3 R144, P6, R81.reuse, R170.reuse, RZ ;  /* 0x000000aa51907210 */ /* 0x0c0fe40007fde0ff */
[C---:B------:R-:W-:Y:S01]  /*35a0*/  LOP3.LUT R148, R204.reuse, 0x22, RZ, 0xfc, !PT ;  /* 0x00000022cc947812 */ /* 0x040fe200078efcff */
[----:B------:R1:W5:Y:S01]  /*35b0*/  @!P5 LDG.E.U8 R221, desc[UR16][R140.64] ;  /* 0x000000108cddd981 */ /* 0x000362000c1e1100 */
[----:B0-----:R-:W-:Y:S02]  /*35c0*/  LOP3.LUT R143, R204, 0x24, RZ, 0xfc, !PT ;  /* 0x00000024cc8f7812 */ /* 0x001fe400078efcff */
[----:B------:R-:W-:Y:S02]  /*35d0*/  IADD3 R142, P4, R82, R170, RZ ;  /* 0x000000aa528e7210 */ /* 0x000fe40007f9e0ff */
[----:B------:R-:W-:Y:S02]  /*35e0*/  PRMT R232, RZ, 0x7610, R232 ;  /* 0x00007610ffe87816 */ /* 0x000fe400000000e8 */
[----:B------:R-:W-:-:S02]  /*35f0*/  LEA.HI.X.SX32 R145, R81, R176, 0x1, P6 ;  /* 0x000000b051917211 */ /* 0x000fc400030f0eff */
[----:B------:R-:W-:Y:S02]  /*3600*/  ISETP.GE.AND P3, PT, R148, UR11, PT ;  /* 0x0000000b94007c0c */ /* 0x000fe4000bf66270 */
[----:B------:R-:W-:Y:S01]  /*3610*/  ISETP.GE.AND P5, PT, R143, UR11, PT ;  /* 0x0000000b8f007c0c */ /* 0x000fe2000bfa6270 */
[----:B------:R0:W5:Y:S01]  /*3620*/  @!P0 LDG.E.U8 R232, desc[UR16][R144.64] ;  /* 0x0000001090e88981 */ /* 0x000162000c1e1100 */
[----:B------:R-:W-:Y:S02]  /*3630*/  PRMT R231, RZ, 0x7610, R231 ;  /* 0x00007610ffe77816 */ /* 0x000fe400000000e7 */
[----:B------:R-:W-:Y:S02]  /*3640*/  LEA.HI.X.SX32 R143, R82, R176, 0x1, P4 ;  /* 0x000000b0528f7211 */ /* 0x000fe400020f0eff */
[-C--:B-1----:R-:W-:Y:S02]  /*3650*/  IADD3 R146, P6, R83, R170.reuse, RZ ;  /* 0x000000aa53927210 */ /* 0x082fe40007fde0ff */
[----:B------:R-:W-:Y:S01]  /*3660*/  LOP3.LUT R141, R204, 0x28, RZ, 0xfc, !PT ;  /* 0x00000028cc8d7812 */ /* 0x000fe200078efcff */
[----:B------:R1:W5:Y:S01]  /*3670*/  @!P1 LDG.E.U8 R231, desc[UR16][R142.64] ;  /* 0x000000108ee79981 */ /* 0x000362000c1e1100 */
[----:B------:R-:W-:-:S02]  /*3680*/  IADD3 R140, P0, R84, R170, RZ ;  /* 0x000000aa548c7210 */ /* 0x000fc40007f1e0ff */
[----:B------:R-:W-:Y:S02]  /*3690*/  PRMT R228, RZ, 0x7610, R228 ;  /* 0x00007610ffe47816 */ /* 0x000fe400000000e4 */
[----:B------:R-:W-:Y:S02]  /*36a0*/  LOP3.LUT R148, R204, 0x26, RZ, 0xfc, !PT ;  /* 0x00000026cc947812 */ /* 0x000fe400078efcff */
[-C--:B------:R-:W-:Y:S02]  /*36b0*/  LEA.HI.X.SX32 R147, R83, R176.reuse, 0x1, P6 ;  /* 0x000000b053937211 */ /* 0x080fe400030f0eff */
[----:B------:R-:W-:Y:S02]  /*36c0*/  ISETP.GE.AND P1, PT, R141, UR11, PT ;  /* 0x0000000b8d007c0c */ /* 0x000fe4000bf26270 */
[----:B------:R-:W-:Y:S01]  /*36d0*/  PRMT R227, RZ, 0x7610, R227 ;  /* 0x00007610ffe37816 */ /* 0x000fe200000000e3 */
[----:B------:R-:W5:Y:S01]  /*36e0*/  @!P2 LDG.E.U8 R228, desc[UR16][R146.64] ;  /* 0x0000001092e4a981 */ /* 0x000f62000c1e1100 */
[----:B------:R-:W-:-:S02]  /*36f0*/  LEA.HI.X.SX32 R141, R84, R176, 0x1, P0 ;  /* 0x000000b0548d7211 */ /* 0x000fc400000f0eff */
[----:B------:R-:W-:Y:S02]  /*3700*/  ISETP.GE.AND P4, PT, R148, UR11, PT ;  /* 0x0000000b94007c0c */ /* 0x000fe4000bf86270 */
[C---:B------:R-:W-:Y:S01]  /*3710*/  LOP3.LUT R148, R204.reuse, 0x2a, RZ, 0xfc, !PT ;  /* 0x0000002acc947812 */ /* 0x040fe200078efcff */
[----:B------:R1:W5:Y:S01]  /*3720*/  @!P3 LDG.E.U8 R227, desc[UR16][R140.64] ;  /* 0x000000108ce3b981 */ /* 0x000362000c1e1100 */
[-C--:B0-----:R-:W-:Y:S02]  /*3730*/  IADD3 R144, P2, R85, R170.reuse, RZ ;  /* 0x000000aa55907210 */ /* 0x081fe40007f5e0ff */
[----:B-1----:R-:W-:Y:S02]  /*3740*/  LOP3.LUT R143, R204, 0x2c, RZ, 0xfc, !PT ;  /* 0x0000002ccc8f7812 */ /* 0x002fe400078efcff */
[----:B------:R-:W-:Y:S02]  /*3750*/  IADD3 R142, P3, R86, R170, RZ ;  /* 0x000000aa568e7210 */ /* 0x000fe40007f7e0ff */
[----:B------:R-:W-:-:S02]  /*3760*/  PRMT R226, RZ, 0x7610, R226 ;  /* 0x00007610ffe27816 */ /* 0x000fc400000000e2 */
[----:B------:R-:W-:Y:S02]  /*3770*/  ISETP.GE.AND P0, PT, R148, UR11, PT ;  /* 0x0000000b94007c0c */ /* 0x000fe4000bf06270 */
        /* <DEDUP_REMOVED lines=9> */
[----:B------:R-:W-:Y:S02]  /*3810*/  LOP3.LUT R141, R204, 0x32, RZ, 0xfc, !PT ;  /* 0x00000032cc8d7812 */ /* 0x000fe400078efcff */
[----:B------:R-:W-:Y:S02]  /*3820*/  IADD3 R140, P4, R88, R170, RZ ;  /* 0x000000aa588c7210 */ /* 0x000fe40007f9e0ff */
[----:B------:R-:W-:Y:S02]  /*3830*/  PRMT R210, RZ, 0x7610, R210 ;  /* 0x00007610ffd27816 */ /* 0x000fe400000000d2 */
[----:B------:R-:W-:-:S02]  /*3840*/  LEA.HI.X.SX32 R149, R87, R176, 0x1, P5 ;  /* 0x000000b057957211 */ /* 0x000fc400028f0eff */
[----:B------:R-:W-:Y:S02]  /*3850*/  LOP3.LUT R146, R204, 0x34, RZ, 0xfc, !PT ;  /* 0x00000034cc927812 */ /* 0x000fe400078efcff */
[----:B------:R-:W-:Y:S01]  /*3860*/  ISETP.GE.AND P5, PT, R141, UR11, PT ;  /* 0x0000000b8d007c0c */ /* 0x000fe2000bfa6270 */
[----:B------:R-:W5:Y:S01]  /*3870*/  @!P1 LDG.E.U8 R210, desc[UR16][R148.64] ;  /* 0x0000001094d29981 */ /* 0x000f62000c1e1100 */
[----:B------:R-:W-:Y:S02]  /*3880*/  PRMT R223, RZ, 0x7610, R223 ;  /* 0x00007610ffdf7816 */ /* 0x000fe400000000df */
[----:B------:R-:W-:Y:S02]  /*3890*/  LEA.HI.X.SX32 R141, R88, R176, 0x1, P4 ;  /* 0x000000b0588d7211 */ /* 0x000fe400020f0eff */
[----:B------:R-:W-:Y:S02]  /*38a0*/  ISETP.GE.AND P4, PT, R146, UR11, PT ;  /* 0x0000000b92007c0c */ /* 0x000fe4000bf86270 */
[-C--:B------:R-:W-:Y:S01]  /*38b0*/  IADD3 R146, P6, R89, R170.reuse, RZ ;  /* 0x000000aa59927210 */ /* 0x080fe20007fde0ff */
[----:B------:R1:W5:Y:S01]  /*38c0*/  @!P0 LDG.E.U8 R223, desc[UR16][R140.64] ;  /* 0x000000108cdf8981 */ /* 0x000362000c1e1100 */
[----:B0-----:R-:W-:-:S02]  /*38d0*/  IADD3 R144, P1, R90, R170, RZ ;  /* 0x000000aa5a907210 */ /* 0x001fc40007f3e0ff */
[----:B-1----:R-:W-:Y:S02]  /*38e0*/  LOP3.LUT R143, R204, 0x36, RZ, 0xfc, !PT ;  /* 0x00000036cc8f7812 */ /* 0x002fe400078efcff */
[----:B------:R-:W-:Y:S02]  /*38f0*/  IADD3 R142, P0, R91, R170, RZ ;  /* 0x000000aa5b8e7210 */ /* 0x000fe40007f1e0ff */
[----:B------:R-:W-:Y:S02]  /*3900*/  PRMT R222, RZ, 0x7610, R222 ;  /* 0x00007610ffde7816 */ /* 0x000fe400000000de */
[-C--:B------:R-:W-:Y:S02]  /*3910*/  LEA.HI.X.SX32 R147, R89, R176.reuse, 0x1, P6 ;  /* 0x000000b059937211 */ /* 0x080fe400030f0eff */
[----:B------:R-:W-:Y:S02]  /*3920*/  LEA.HI.X.SX32 R145, R90, R176, 0x1, P1 ;  /* 0x000000b05a917211 */ /* 0x000fe400008f0eff */
[----:B------:R-:W-:Y:S01]  /*3930*/  ISETP.GE.AND P1, PT, R143, UR11, PT ;  /* 0x0000000b8f007c0c */ /* 0x000fe2000bf26270 */
[----:B------:R0:W5:Y:S01]  /*3940*/  @!P2 LDG.E.U8 R222, desc[UR16][R146.64] ;  /* 0x0000001092dea981 */ /* 0x000162000c1e1100 */
[----:B------:R-:W-:-:S02]  /*3950*/  PRMT R218, RZ, 0x7610, R218 ;  /* 0x00007610ffda7816 */ /* 0x000fc400000000da */
[----:B------:R-:W-:Y:S02]  /*3960*/  LEA.HI.X.SX32 R143, R91, R176, 0x1, P0 ;  /* 0x000000b05b8f7211 */ /* 0x000fe400000f0eff */
[----:B------:R-:W-:Y:S02]  /*3970*/  PRMT R219, RZ, 0x7610, R219 ;  /* 0x00007610ffdb7816 */ /* 0x000fe400000000db */
[C---:B------:R-:W-:Y:S01]  /*3980*/  LOP3.LUT R150, R204.reuse, 0x38, RZ, 0xfc, !PT ;  /* 0x00000038cc967812 */ /* 0x040fe200078efcff */
[----:B------:R1:W5:Y:S01]  /*3990*/  @!P5 LDG.E.U8 R218, desc[UR16][R142.64] ;  /* 0x000000108edad981 */ /* 0x000362000c1e1100 */
[----:B------:R-:W-:Y:S02]  /*39a0*/  LOP3.LUT R141, R204, 0x3a, RZ, 0xfc, !PT ;  /* 0x0000003acc8d7812 */ /* 0x000fe400078efcff */
[----:B------:R-:W-:Y:S01]  /*39b0*/  IADD3 R140, P2, R92, R170, RZ ;  /* 0x000000aa5c8c7210 */ /* 0x000fe20007f5e0ff */
[----:B------:R1:W5:Y:S01]  /*39c0*/  @!P3 LDG.E.U8 R219, desc[UR16][R144.64] ;  /* 0x0000001090dbb981 */ /* 0x000362000c1e1100 */
[----:B------:R-:W-:-:S02]  /*39d0*/  LOP3.LUT R149, R204, 0x3c, RZ, 0xfc, !PT ;  /* 0x0000003ccc957812 */ /* 0x000fc400078efcff */
[----:B------:R-:W-:Y:S02]  /*39e0*/  IADD3 R148, P5, R93, R170, RZ ;  /* 0x000000aa5d947210 */ /* 0x000fe40007fbe0ff */
[----:B------:R-:W-:Y:S02]  /*39f0*/  ISETP.GE.AND P0, PT, R150, UR11, PT ;  /* 0x0000000b96007c0c */ /* 0x000fe4000bf06270 */
[----:B------:R-:W-:Y:S02]  /*3a00*/  ISETP.GE.AND P3, PT, R141, UR11, PT ;  /* 0x0000000b8d007c0c */ /* 0x000fe4000bf66270 */
[-C--:B------:R-:W-:Y:S02]  /*3a10*/  LEA.HI.X.SX32 R141, R92, R176.reuse, 0x1, P2 ;  /* 0x000000b05c8d7211 */ /* 0x080fe400010f0eff */
[----:B------:R-:W-:Y:S02]  /*3a20*/  ISETP.GE.AND P2, PT, R149, UR11, PT ;  /* 0x0000000b95007c0c */ /* 0x000fe4000bf46270 */
[----:B------:R-:W-:-:S02]  /*3a30*/  LEA.HI.X.SX32 R149, R93, R176, 0x1, P5 ;  /* 0x000000b05d957211 */ /* 0x000fc400028f0eff */
[C---:B0-----:R-:W-:Y:S02]  /*3a40*/  IADD3 R146, P5, R94.reuse, R170, RZ ;  /* 0x000000aa5e927210 */ /* 0x041fe40007fbe0ff */
[----:B------:R-:W-:Y:S02]  /*3a50*/  PRMT R216, RZ, 0x7610, R216 ;  /* 0x00007610ffd87816 */ /* 0x000fe400000000d8 */
[----:B------:R-:W-:Y:S02]  /*3a60*/  PRMT R215, RZ, 0x7610, R215 ;  /* 0x00007610ffd77816 */ /* 0x000fe400000000d7 */
[----:B------:R-:W-:Y:S02]  /*3a70*/  LEA.HI.X.SX32 R147, R94, R176, 0x1, P5 ;  /* 0x000000b05e937211 */ /* 0x000fe400028f0eff */
[----:B------:R-:W5:Y:S01]  /*3a80*/  @!P1 LDG.E.U8 R216, desc[UR16][R148.64] ;  /* 0x0000001094d89981 */ /* 0x000f62000c1e1100 */
[----:B-1----:R-:W-:-:S03]  /*3a90*/  IADD3 R142, P1, R96, R170, RZ ;  /* 0x000000aa608e7210 */ /* 0x002fc60007f3e0ff */
[----:B------:R0:W5:Y:S01]  /*3aa0*/  @!P0 LDG.E.U8 R215, desc[UR16][R146.64] ;  /* 0x0000001092d78981 */ /* 0x000162000c1e1100 */
[C---:B------:R-:W-:Y:S02]  /*3ab0*/  IADD3 R144, P0, R95.reuse, R170, RZ ;  /* 0x000000aa5f907210 */ /* 0x040fe40007f1e0ff */
[----:B------:R-:W-:Y:S02]  /*3ac0*/  PRMT R217, RZ, 0x7610, R217 ;  /* 0x00007610ffd97816 */ /* 0x000fe400000000d9 */
[----:B------:R-:W-:Y:S02]  /*3ad0*/  PRMT R214, RZ, 0x7610, R214 ;  /* 0x00007610ffd67816 */ /* 0x000fe400000000d6 */
[----:B------:R-:W-:Y:S02]  /*3ae0*/  PRMT R212, RZ, 0x7610, R212 ;  /* 0x00007610ffd47816 */ /* 0x000fe400000000d4 */
[-C--:B------:R-:W-:Y:S01]  /*3af0*/  LEA.HI.X.SX32 R145, R95, R176.reuse, 0x1, P0 ;  /* 0x000000b05f917211 */ /* 0x080fe200000f0eff */
[----:B------:R1:W5:Y:S01]  /*3b00*/  @!P4 LDG.E.U8 R217, desc[UR16][R140.64] ;  /* 0x000000108cd9c981 */ /* 0x000362000c1e1100 */
[----:B------:R-:W-:-:S03]  /*3b10*/  LEA.HI.X.SX32 R143, R96, R176, 0x1, P1 ;  /* 0x000000b0608f7211 */ /* 0x000fc600008f0eff */
[----:B------:R1:W5:Y:S04]  /*3b20*/  @!P3 LDG.E.U8 R214, desc[UR16][R144.64] ;  /* 0x0000001090d6b981 */ /* 0x000368000c1e1100 */
[----:B------:R1:W5:Y:S01]  /*3b30*/  @!P2 LDG.E.U8 R212, desc[UR16][R142.64] ;  /* 0x000000108ed4a981 */ /* 0x000362000c1e1100 */
[----:B------:R-:W-:Y:S02]  /*3b40*/  LOP3.LUT R196, R189, 0x3f, RZ, 0xc0, !PT ;  /* 0x0000003fbdc47812 */ /* 0x000fe400078ec0ff */
[----:B------:R-:W-:Y:S02]  /*3b50*/  SHF.R.S32.HI R197, RZ, 0x1f, R178 ;  /* 0x0000001fffc57819 */ /* 0x000fe400000114b2 */
[----:B------:R-:W-:Y:S02]  /*3b60*/  IADD3 R150, P1, R178, R165, RZ ;  /* 0x000000a5b2967210 */ /* 0x000fe40007f3e0ff */
[----:B------:R-:W-:-:S03]  /*3b70*/  ISETP.GE.AND P0, PT, R196, UR11, PT ;  /* 0x0000000bc4007c0c */ /* 0x000fc6000bf06270 */
[C---:B------:R-:W-:Y:S01]  /*3b80*/  IMAD.X R151, R197.reuse, 0x1, R174, P1 ;  /* 0x00000001c5977824 */ /* 0x040fe200008e06ae */
[C---:B0-----:R-:W-:Y:S02]  /*3b90*/  IADD3 R146, P1, R178.reuse, R161, RZ ;  /* 0x000000a1b2927210 */ /* 0x041fe40007f3e0ff */
[C---:B-1----:R-:W-:Y:S02]  /*3ba0*/  IADD3 R140, P4, R178.reuse, R167, RZ ;  /* 0x000000a7b28c7210 */ /* 0x042fe40007f9e0ff */
[----:B------:R-:W-:Y:S01]  /*3bb0*/  PRMT R213, RZ, 0x7610, R213 ;  /* 0x00007610ffd57816 */ /* 0x000fe200000000d5 */
[C---:B------:R-:W-:Y:S01]  /*3bc0*/  IMAD.X R147, R197.reuse, 0x1, R172, P1 ;  /* 0x00000001c5937824 */ /* 0x040fe200008e06ac */
[----:B------:R-:W-:Y:S01]  /*3bd0*/  IADD3 R144, P1, R178, R159, RZ ;  /* 0x0000009fb2907210 */ /* 0x000fe20007f3e0ff */
[----:B------:R-:W-:Y:S01]  /*3be0*/  IMAD.X R141, R197, 0x1, R175, P4 ;  /* 0x00000001c58d7824 */ /* 0x000fe200020e06af */
[----:B------:R-:W-:Y:S01]  /*3bf0*/  BAR.SYNC.DEFER_BLOCKING 0x0 ;  /* 0x0000000000007b1d */ /* 0x000fe20000010000 */
[----:B------:R-:W-:-:S02]  /*3c00*/  PRMT R203, RZ, 0x7610, R203 ;  /* 0x00007610ffcb7816 */ /* 0x000fc400000000cb */
[C---:B------:R-:W-:Y:S01]  /*3c10*/  IMAD.X R145, R197.reuse, 0x1, R171, P1 ;  /* 0x00000001c5917824 */ /* 0x040fe200008e06ab */
[----:B------:R-:W-:Y:S02]  /*3c20*/  PRMT R188, RZ, 0x7610, R188 ;  /* 0x00007610ffbc7816 */ /* 0x000fe400000000bc */
[C---:B------:R-:W-:Y:S02]  /*3c30*/  IADD3 R148, P2, R178.reuse, R163, RZ ;  /* 0x000000a3b2947210 */ /* 0x040fe40007f5e0ff */
[----:B------:R-:W-:Y:S02]  /*3c40*/  PRMT R211, RZ, 0x7610, R211 ;  /* 0x00007610ffd37816 */ /* 0x000fe400000000d3 */
[----:B------:R-:W-:Y:S01]  /*3c50*/  PRMT R195, RZ, 0x7610, R195 ;  /* 0x00007610ffc37816 */ /* 0x000fe200000000c3 */
[----:B------:R-:W-:Y:S01]  /*3c60*/  IMAD.X R149, R197, 0x1, R173, P2 ;  /* 0x00000001c5957824 */ /* 0x000fe200010e06ad */
[----:B------:R0:W5:Y:S04]  /*3c70*/  @!P0 LDG.E.U8 R213, desc[UR16][R140.64] ;  /* 0x000000108cd58981 */ /* 0x000168000c1e1100 */
[----:B------:R1:W5:Y:S01]  /*3c80*/  @!P0 LDG.E.U8 R203, desc[UR16][R150.64] ;  /* 0x0000001096cb8981 */ /* 0x000362000c1e1100 */
[----:B------:R-:W-:-:S03]  /*3c90*/  IADD3 R142, P2, R178, R157, RZ ;  /* 0x0000009db28e7210 */ /* 0x000fc60007f5e0ff */
[----:B------:R4:W5:Y:S01]  /*3ca0*/  @!P0 LDG.E.U8 R188, desc[UR16][R146.64] ;  /* 0x0000001092bc8981 */ /* 0x000962000c1e1100 */
[----:B0-----:R-:W-:-:S03]  /*3cb0*/  IADD3 R140, P1, R178, R155, RZ ;  /* 0x0000009bb28c7210 */ /* 0x001fc60007f3e0ff */
[----:B------:R0:W5:Y:S02]  /*3cc0*/  @!P0 LDG.E.U8 R211, desc[UR16][R144.64] ;  /* 0x0000001090d38981 */ /* 0x000164000c1e1100 */
[C---:B------:R-:W-:Y:S01]  /*3cd0*/  IMAD.X R141, R197.reuse, 0x1, R168, P1 ;  /* 0x00000001c58d7824 */ /* 0x040fe200008e06a8 */
[C---:B-1----:R-:W-:Y:S01]  /*3ce0*/  IADD3 R150, P1, R178.reuse, R153, RZ ;  /* 0x00000099b2967210 */ /* 0x042fe20007f3e0ff */
[----:B------:R1:W5:Y:S04]  /*3cf0*/  @!P0 LDG.E.U8 R195, desc[UR16][R148.64] ;  /* 0x0000001094c38981 */ /* 0x000368000c1e1100 */
[C---:B------:R-:W-:Y:S01]  /*3d00*/  IMAD.X R151, R197.reuse, 0x1, R166, P1 ;  /* 0x00000001c5977824 */ /* 0x040fe200008e06a6 */
[----:B----4-:R-:W-:Y:S01]  /*3d10*/  IADD3 R146, P1, R178, R137, RZ ;  /* 0x00000089b2927210 */ /* 0x010fe20007f3e0ff */
[----:B------:R-:W-:Y:S01]  /*3d20*/  IMAD.X R143, R197, 0x1, R169, P2 ;  /* 0x00000001c58f7824 */ /* 0x000fe200010e06a9 */
[----:B------:R-:W-:-:S02]  /*3d30*/  PRMT R194, RZ, 0x7610, R194 ;  /* 0x00007610ffc27816 */ /* 0x000fc400000000c2 */
[----:B------:R-:W-:Y:S01]  /*3d40*/  PRMT R202, RZ, 0x7610, R202 ;  /* 0x00007610ffca7816 */ /* 0x000fe200000000ca */
[C---:B------:R-:W-:Y:S01]  /*3d50*/  IMAD.X R147, R197.reuse, 0x1, R162, P1 ;  /* 0x00000001c5937824 */ /* 0x040fe200008e06a2 */
[C---:B0-----:R-:W-:Y:S02]  /*3d60*/  IADD3 R144, P1, R178.reuse, R135, RZ ;  /* 0x00000087b2907210 */ /* 0x041fe40007f3e0ff */
[----:B-1----:R-:W-:Y:S01]  /*3d70*/  IADD3 R148, P2, R178, R139, RZ ;  /* 0x0000008bb2947210 */ /* 0x002fe20007f5e0ff */
[----:B------:R0:W4:Y:S01]  /*3d80*/  @!P0 LDG.E.U8 R194, desc[UR16][R140.64] ;  /* 0x000000108cc28981 */ /* 0x000122000c1e1100 */
[----:B------:R-:W-:Y:S01]  /*3d90*/  PRMT R209, RZ, 0x7610, R209 ;  /* 0x00007610ffd17816 */ /* 0x000fe200000000d1 */
[C---:B------:R-:W-:Y:S01]  /*3da0*/  IMAD.X R145, R197.reuse, 0x1, R160, P1 ;  /* 0x00000001c5917824 */ /* 0x040fe200008e06a0 */
[----:B------:R-:W-:Y:S01]  /*3db0*/  PRMT R187, RZ, 0x7610, R187 ;  /* 0x00007610ffbb7816 */ /* 0x000fe200000000bb */
[----:B------:R1:W4:Y:S01]  /*3dc0*/  @!P0 LDG.E.U8 R202, desc[UR16][R142.64] ;  /* 0x000000108eca8981 */ /* 0x000322000c1e1100 */
[----:B------:R-:W-:Y:S01]  /*3dd0*/  IMAD.X R149, R197, 0x1, R164, P2 ;  /* 0x00000001c5957824 */ /* 0x000fe200010e06a4 */
[----:B------:R-:W-:-:S02]  /*3de0*/  PRMT R186, RZ, 0x7610, R186 ;  /* 0x00007610ffba7816 */ /* 0x000fc400000000ba */
[----:B------:R-:W-:Y:S01]  /*3df0*/  PRMT R201, RZ, 0x7610, R201 ;  /* 0x00007610ffc97816 */ /* 0x000fe200000000c9 */
[----:B------:R2:W4:Y:S01]  /*3e00*/  @!P0 LDG.E.U8 R187, desc[UR16][R150.64] ;  /* 0x0000001096bb8981 */ /* 0x000522000c1e1100 */
[----:B0-----:R-:W-:-:S03]  /*3e10*/  IADD3 R140, P1, R178, R131, RZ ;  /* 0x00000083b28c7210 */ /* 0x001fc60007f3e0ff */
[----:B------:R0:W4:Y:S01]  /*3e20*/  @!P0 LDG.E.U8 R209, desc[UR16][R148.64] ;  /* 0x0000001094d18981 */ /* 0x000122000c1e1100 */
[C---:B-1----:R-:W-:Y:S01]  /*3e30*/  IADD3 R142, P2, R178.reuse, R133, RZ ;  /* 0x00000085b28e7210 */ /* 0x042fe20007f5e0ff */
[C---:B------:R-:W-:Y:S01]  /*3e40*/  IMAD.X R141, R197.reuse, 0x1, R156, P1 ;  /* 0x00000001c58d7824 */ /* 0x040fe200008e069c */
[----:B------:R-:W-:Y:S01]  /*3e50*/  PRMT R207, RZ, 0x7610, R207 ;  /* 0x00007610ffcf7816 */ /* 0x000fe200000000cf */
[----:B------:R1:W4:Y:S02]  /*3e60*/  @!P0 LDG.E.U8 R201, desc[UR16][R146.64] ;  /* 0x0000001092c98981 */ /* 0x000324000c1e1100 */
[C---:B------:R-:W-:Y:S01]  /*3e70*/  IMAD.X R143, R197.reuse, 0x1, R158, P2 ;  /* 0x00000001c58f7824 */ /* 0x040fe200010e069e */
[C---:B--2---:R-:W-:Y:S02]  /*3e80*/  IADD3 R150, P2, R178.reuse, R129, RZ ;  /* 0x00000081b2967210 */ /* 0x044fe40007f5e0ff */
[----:B------:R-:W-:Y:S01]  /*3e90*/  SHF.R.S32.HI R183, RZ, 0x1f, R178 ;  /* 0x0000001fffb77819 */ /* 0x000fe200000114b2 */
[----:B------:R-:W2:Y:S01]  /*3ea0*/  @!P0 LDG.E.U8 R207, desc[UR16][R140.64] ;  /* 0x000000108ccf8981 */ /* 0x000ea2000c1e1100 */
[----:B0-----:R-:W-:Y:S01]  /*3eb0*/  IADD3 R148, P1, R178, R127, RZ ;  /* 0x0000007fb2947210 */ /* 0x001fe20007f3e0ff */
[----:B------:R-:W-:-:S02]  /*3ec0*/  IMAD.X R151, R197, 0x1, R154, P2 ;  /* 0x00000001c5977824 */ /* 0x000fc400010e069a */
[----:B------:R0:W2:Y:S02]  /*3ed0*/  @!P0 LDG.E.U8 R186, desc[UR16][R142.64] ;  /* 0x000000108eba8981 */ /* 0x0000a4000c1e1100 */
[----:B------:R-:W-:Y:S01]  /*3ee0*/  IMAD.X R149, R197, 0x1, R152, P1 ;  /* 0x00000001c5957824 */ /* 0x000fe200008e0698 */
[C---:B-1----:R-:W-:Y:S02]  /*3ef0*/  IADD3 R146, P2, R178.reuse, R105, RZ ;  /* 0x00000069b2927210 */ /* 0x042fe40007f5e0ff */
[----:B------:R-:W-:Y:S02]  /*3f00*/  PRMT R198, RZ, 0x7610, R198 ;  /* 0x00007610ffc67816 */ /* 0x000fe400000000c6 */
[----:B0-----:R-:W-:Y:S01]  /*3f10*/  IADD3 R142, P1, R178, R107, RZ ;  /* 0x0000006bb28e7210 */ /* 0x001fe20007f3e0ff */
[----:B------:R-:W-:-:S04]  /*3f20*/  IMAD.X R147, R183, 0x1, R118, P2 ;  /* 0x00000001b7937824 */ /* 0x000fc800010e0676 */
[C---:B------:R-:W-:Y:S01]  /*3f30*/  IMAD.X R143, R183.reuse, 0x1, R120, P1 ;  /* 0x00000001b78f7824 */ /* 0x040fe200008e0678 */
[C---:B------:R-:W-:Y:S01]  /*3f40*/  IADD3 R140, P1, R178.reuse, R111, RZ ;  /* 0x0000006fb28c7210 */ /* 0x040fe20007f3e0ff */
[----:B------:R0:W2:Y:S01]  /*3f50*/  @!P0 LDG.E.U8 R198, desc[UR16][R146.64] ;  /* 0x0000001092c68981 */ /* 0x0000a2000c1e1100 */
[----:B------:R-:W-:Y:S02]  /*3f60*/  PRMT R192, RZ, 0x7610, R192 ;  /* 0x00007610ffc07816 */ /* 0x000fe400000000c0 */
[----:B------:R-:W-:Y:S01]  /*3f70*/  PRMT R193, RZ, 0x7610, R193 ;  /* 0x00007610ffc17816 */ /* 0x000fe200000000c1 */
[----:B------:R-:W-:Y:S01]  /*3f80*/  IMAD.X R141, R183, 0x1, R124, P1 ;  /* 0x00000001b78d7824 */ /* 0x000fe200008e067c */
[----:B------:R-:W-:Y:S02]  /*3f90*/  PRMT R235, RZ, 0x7610, R235 ;  /* 0x00007610ffeb7816 */ /* 0x000fe400000000eb */
[----:B------:R1:W2:Y:S01]  /*3fa0*/  @!P0 LDG.E.U8 R192, desc[UR16][R148.64] ;  /* 0x0000001094c08981 */ /* 0x0002a2000c1e1100 */
[----:B0-----:R-:W-:-:S03]  /*3fb0*/  IADD3 R146, P1, R178, R113, RZ ;  /* 0x00000071b2927210 */ /* 0x001fc60007f3e0ff */
[----:B------:R0:W2:Y:S02]  /*3fc0*/  @!P0 LDG.E.U8 R193, desc[UR16][R144.64] ;  /* 0x0000001090c18981 */ /* 0x0000a4000c1e1100 */
[----:B------:R-:W-:Y:S01]  /*3fd0*/  IMAD.X R147, R183, 0x1, R126, P1 ;  /* 0x00000001b7937824 */ /* 0x000fe200008e067e */
[----:B------:R-:W-:Y:S01]  /*3fe0*/  PRMT R182, RZ, 0x7610, R182 ;  /* 0x00007610ffb67816 */ /* 0x000fe200000000b6 */
[----:B------:R3:W2:Y:S01]  /*3ff0*/  @!P0 LDG.E.U8 R235, desc[UR16][R140.64] ;  /* 0x000000108ceb8981 */ /* 0x0006a2000c1e1100 */
[C---:B-1----:R-:W-:Y:S02]  /*4000*/  IADD3 R148, P1, R178.reuse, R117, RZ ;  /* 0x00000075b2947210 */ /* 0x042fe40007f3e0ff */
[----:B0-----:R-:W-:-:S03]  /*4010*/  IADD3 R144, P2, R178, R109, RZ ;  /* 0x0000006db2907210 */ /* 0x001fc60007f5e0ff */
[C---:B------:R-:W-:Y:S02]  /*4020*/  IMAD.X R149, R183.reuse, 0x1, R130, P1 ;  /* 0x00000001b7957824 */ /* 0x040fe400008e0682 */
[C---:B------:R-:W-:Y:S01]  /*4030*/  IMAD.X R145, R183.reuse, 0x1, R122, P2 ;  /* 0x00000001b7917824 */ /* 0x040fe200010e067a */
[----:B---3--:R-:W-:Y:S02]  /*4040*/  IADD3 R140, P1, R178, R119, RZ ;  /* 0x00000077b28c7210 */ /* 0x008fe40007f3e0ff */
[----:B------:R-:W-:Y:S02]  /*4050*/  PRMT R236, RZ, 0x7610, R236 ;  /* 0x00007610ffec7816 */ /* 0x000fe400000000ec */
[----:B------:R0:W3:Y:S01]  /*4060*/  @!P0 LDG.E.U8 R182, desc[UR16][R144.64] ;  /* 0x0000001090b68981 */ /* 0x0000e2000c1e1100 */
[----:B------:R-:W-:Y:S01]  /*4070*/  IMAD.X R141, R183, 0x1, R132, P1 ;  /* 0x00000001b78d7824 */ /* 0x000fe200008e0684 */
[----:B------:R-:W-:Y:S02]  /*4080*/  PRMT R238, RZ, 0x7610, R238 ;  /* 0x00007610ffee7816 */ /* 0x000fe400000000ee */
[----:B------:R1:W3:Y:S01]  /*4090*/  @!P0 LDG.E.U8 R236, desc[UR16][R146.64] ;  /* 0x0000001092ec8981 */ /* 0x0002e2000c1e1100 */
[----:B------:R-:W-:-:S02]  /*40a0*/  PRMT R200, RZ, 0x7610, R200 ;  /* 0x00007610ffc87816 */ /* 0x000fc400000000c8 */
[----:B------:R-:W-:Y:S01]  /*40b0*/  PRMT R239, RZ, 0x7610, R239 ;  /* 0x00007610ffef7816 */ /* 0x000fe200000000ef */
[----:B------:R1:W3:Y:S01]  /*40c0*/  @!P0 LDG.E.U8 R238, desc[UR16][R148.64] ;  /* 0x0000001094ee8981 */ /* 0x0002e2000c1e1100 */
[----:B0-----:R-:W-:-:S03]  /*40d0*/  IADD3 R144, P1, R178, R123, RZ ;  /* 0x0000007bb2907210 */ /* 0x001fc60007f3e0ff */
[----:B------:R0:W3:Y:S02]  /*40e0*/  @!P0 LDG.E.U8 R200, desc[UR16][R150.64] ;  /* 0x0000001096c88981 */ /* 0x0000e4000c1e1100 */
[----:B------:R-:W-:Y:S01]  /*40f0*/  IMAD.X R145, R183, 0x1, R136, P1 ;  /* 0x00000001b7917824 */ /* 0x000fe200008e0688 */
[----:B-1----:R-:W-:Y:S01]  /*4100*/  IADD3 R146, P1, R178, R125, RZ ;  /* 0x0000007db2927210 */ /* 0x002fe20007f3e0ff */
[----:B------:R1:W3:Y:S01]  /*4110*/  @!P0 LDG.E.U8 R239, desc[UR16][R140.64] ;  /* 0x000000108cef8981 */ /* 0x0002e2000c1e1100 */
[----:B------:R-:W-:-:S03]  /*4120*/  PRMT R197, RZ, 0x7610, R197 ;  /* 0x00007610ffc57816 */ /* 0x000fc600000000c5 */
[C---:B------:R-:W-:Y:S01]  /*4130*/  IMAD.X R147, R183.reuse, 0x1, R138, P1 ;  /* 0x00000001b7937824 */ /* 0x040fe200008e068a */
[C---:B------:R-:W-:Y:S02]  /*4140*/  IADD3 R148, P1, R178.reuse, R104, RZ ;  /* 0x00000068b2947210 */ /* 0x040fe40007f3e0ff */
[C---:B0-----:R-:W-:Y:S01]  /*4150*/  IADD3 R150, P2, R178.reuse, R115, RZ ;  /* 0x00000073b2967210 */ /* 0x041fe20007f5e0ff */
[----:B------:R0:W3:Y:S01]  /*4160*/  @!P0 LDG.E.U8 R197, desc[UR16][R142.64] ;  /* 0x000000108ec58981 */ /* 0x0000e2000c1e1100 */
[----:B------:R-:W-:Y:S01]  /*4170*/  PRMT R237, RZ, 0x7610, R237 ;  /* 0x00007610ffed7816 */ /* 0x000fe200000000ed */
[C---:B------:R-:W-:Y:S01]  /*4180*/  IMAD.X R149, R183.reuse, 0x1, R116, P1 ;  /* 0x00000001b7957824 */ /* 0x040fe200008e0674 */
[----:B-1----:R-:W-:Y:S01]  /*4190*/  IADD3 R140, P1, R178, R103, RZ ;  /* 0x00000067b28c7210 */ /* 0x002fe20007f3e0ff */
[----:B------:R-:W-:Y:S01]  /*41a0*/  IMAD.X R151, R183, 0x1, R128, P2 ;  /* 0x00000001b7977824 */ /* 0x000fe200010e0680 */
[----:B------:R-:W-:-:S03]  /*41b0*/  PRMT R240, RZ, 0x7610, R240 ;  /* 0x00007610fff07816 */ /* 0x000fc600000000f0 */
[----:B------:R-:W-:Y:S01]  /*41c0*/  IMAD.X R141, R183, 0x1, R114, P1 ;  /* 0x00000001b78d7824 */ /* 0x000fe200008e0672 */
[----:B------:R1:W3:Y:S01]  /*41d0*/  @!P0 LDG.E.U8 R237, desc[UR16][R150.64] ;  /* 0x0000001096ed8981 */ /* 0x0002e2000c1e1100 */
[----:B0-----:R-:W-:-:S05]  /*41e0*/  IADD3 R142, P2, R178, R121, RZ ;  /* 0x00000079b28e7210 */ /* 0x001fca0007f5e0ff */
[----:B------:R-:W-:Y:S01]  /*41f0*/  IMAD.X R143, R183, 0x1, R134, P2 ;  /* 0x00000001b78f7824 */ /* 0x000fe200010e0686 */
[----:B-1----:R-:W-:-:S04]  /*4200*/  IADD3 R150, P1, R178, R102, RZ ;  /* 0x00000066b2967210 */ /* 0x002fc80007f3e0ff */
[----:B------:R0:W3:Y:S01]  /*4210*/  @!P0 LDG.E.U8 R240, desc[UR16][R142.64] ;  /* 0x000000108ef08981 */ /* 0x0000e2000c1e1100 */
[----:B------:R-:W-:Y:S01]  /*4220*/  PRMT R241, RZ, 0x7610, R241 ;  /* 0x00007610fff17816 */ /* 0x000fe200000000f1 */
[----:B------:R-:W-:Y:S01]  /*4230*/  IMAD.X R151, R183, 0x1, R112, P1 ;  /* 0x00000001b7977824 */ /* 0x000fe200008e0670 */
[----:B------:R-:W-:-:S04]  /*4240*/  PRMT R244, RZ, 0x7610, R244 ;  /* 0x00007610fff47816 */ /* 0x000fc800000000f4 */
[----:B------:R1:W3:Y:S01]  /*4250*/  @!P0 LDG.E.U8 R241, desc[UR16][R144.64] ;  /* 0x0000001090f18981 */ /* 0x0002e2000c1e1100 */
[----:B0-----:R-:W-:-:S03]  /*4260*/  IADD3 R142, P1, R178, R101, RZ ;  /* 0x00000065b28e7210 */ /* 0x001fc60007f3e0ff */
[----:B------:R0:W3:Y:S01]  /*4270*/  @!P0 LDG.E.U8 R244, desc[UR16][R140.64] ;  /* 0x000000108cf48981 */ /* 0x0000e2000c1e1100 */
[----:B------:R-:W-:Y:S01]  /*4280*/  PRMT R242, RZ, 0x7610, R242 ;  /* 0x00007610fff27816 */ /* 0x000fe200000000f2 */
[----:B------:R-:W-:Y:S01]  /*4290*/  IMAD.X R143, R183, 0x1, R110, P1 ;  /* 0x00000001b78f7824 */ /* 0x000fe200008e066e */
[----:B-1----:R-:W-:-:S04]  /*42a0*/  IADD3 R144, P1, R178, R100, RZ ;  /* 0x00000064b2907210 */ /* 0x002fc80007f3e0ff */
[----:B------:R1:W3:Y:S01]  /*42b0*/  @!P0 LDG.E.U8 R242, desc[UR16][R146.64] ;  /* 0x0000001092f28981 */ /* 0x0002e2000c1e1100 */
[----:B------:R-:W-:Y:S01]  /*42c0*/  PRMT R243, RZ, 0x7610, R243 ;  /* 0x00007610fff37816 */ /* 0x000fe200000000f3 */
[C---:B------:R-:W-:Y:S01]  /*42d0*/  IMAD.X R145, R183.reuse, 0x1, R108, P1 ;  /* 0x00000001b7917824 */ /* 0x040fe200008e066c */
[----:B0-----:R-:W-:Y:S02]  /*42e0*/  IADD3 R140, P1, R178, R68, RZ ;  /* 0x00000044b28c7210 */ /* 0x001fe40007f3e0ff */
[----:B------:R-:W-:Y:S02]  /*42f0*/  PRMT R245, RZ, 0x7610, R245 ;  /* 0x00007610fff57816 */ /* 0x000fe400000000f5 */
[----:B------:R0:W3:Y:S01]  /*4300*/  @!P0 LDG.E.U8 R243, desc[UR16][R148.64] ;  /* 0x0000001094f38981 */ /* 0x0000e2000c1e1100 */
[----:B-1----:R-:W-:Y:S02]  /*4310*/  PRMT R146, RZ, 0x7610, R146 ;  /* 0x00007610ff927816 */ /* 0x002fe40000000092 */
[----:B------:R-:W-:Y:S01]  /*4320*/  PRMT R147, RZ, 0x7610, R147 ;  /* 0x00007610ff937816 */ /* 0x000fe20000000093 */
[----:B------:R-:W-:Y:S01]  /*4330*/  IMAD.X R141, R183, 0x1, R106, P1 ;  /* 0x00000001b78d7824 */ /* 0x000fe200008e066a */
[----:B------:R-:W3:Y:S01]  /*4340*/  @!P0 LDG.E.U8 R245, desc[UR16][R150.64] ;  /* 0x0000001096f58981 */ /* 0x000ee2000c1e1100 */
[----:B0-----:R-:W-:-:S03]  /*4350*/  PRMT R148, RZ, 0x7610, R148 ;  /* 0x00007610ff947816 */ /* 0x001fc60000000094 */
[----:B------:R0:W3:Y:S04]  /*4360*/  @!P0 LDG.E.U8 R146, desc[UR16][R142.64] ;  /* 0x000000108e928981 */ /* 0x0000e8000c1e1100 */
[----:B------:R-:W3:Y:S04]  /*4370*/  @!P0 LDG.E.U8 R147, desc[UR16][R144.64] ;  /* 0x0000001090938981 */ /* 0x000ee8000c1e1100 */
[----:B------:R1:W3:Y:S01]  /*4380*/  @!P0 LDG.E.U8 R148, desc[UR16][R140.64] ;  /* 0x000000108c948981 */ /* 0x0002e2000c1e1100 */
[----:B------:R-:W-:-:S05]  /*4390*/  IMAD.SHL.U32 R189, R189, 0x8, RZ ;  /* 0x00000008bdbd7824 */ /* 0x000fca00078e00ff */
[----:B------:R-:W-:-:S05]  /*43a0*/  LOP3.LUT R189, R189, 0x30, RZ, 0xc0, !PT ;  /* 0x00000030bdbd7812 */ /* 0x000fca00078ec0ff */
[----:B------:R-:W-:-:S05]  /*43b0*/  IMAD R189, R196, 0x40, R189 ;  /* 0x00000040c4bd7824 */ /* 0x000fca00078e02bd */
[----:B------:R-:W-:-:S04]  /*43c0*/  LOP3.LUT R189, R189, R204, RZ, 0xfc, !PT ;  /* 0x000000ccbdbd7212 */ /* 0x000fc800078efcff */
[C---:B0-----:R-:W-:Y:S02]  /*43d0*/  LOP3.LUT R142, R189.reuse, 0x10, RZ, 0x3c, !PT ;  /* 0x00000010bd8e7812 */ /* 0x041fe400078e3cff */
[----:B-1----:R-:W-:Y:S01]  /*43e0*/  LOP3.LUT R141, R189, 0x20, RZ, 0x3c, !PT ;  /* 0x00000020bd8d7812 */ /* 0x002fe200078e3cff */
[----:B------:R-:W-:Y:S04]  /*43f0*/  STS.U8 [R189+UR10], R224 ;  /* 0x000000e0bd007988 */ /* 0x000fe8000800000a */
[----:B------:R-:W-:Y:S04]  /*4400*/  STS.U8 [R189+UR10+0x2], R191 ;  /* 0x000002bfbd007988 */ /* 0x000fe8000800000a */
[----:B------:R-:W-:Y:S04]  /*4410*/  STS.U8 [R189+UR10+0x4], R185 ;  /* 0x000004b9bd007988 */ /* 0x000fe8000800000a */
[----:B-----5:R-:W-:Y:S04]  /*4420*/  STS.U8 [R189+UR10+0x6], R190 ;  /* 0x000006bebd007988 */ /* 0x020fe8000800000a */
[----:B------:R-:W-:Y:S04]  /*4430*/  STS.U8 [R189+UR10+0x8], R230 ;  /* 0x000008e6bd007988 */ /* 0x000fe8000800000a */
[----:B------:R-:W-:Y:S04]  /*4440*/  STS.U8 [R189+UR10+0xa], R180 ;  /* 0x00000ab4bd007988 */ /* 0x000fe8000800000a */
[----:B------:R-:W-:Y:S04]  /*4450*/  STS.U8 [R189+UR10+0xc], R205 ;  /* 0x00000ccdbd007988 */ /* 0x000fe8000800000a */
[----:B------:R0:W-:Y:S01]  /*4460*/  STS.U8 [R189+UR10+0xe], R206 ;  /* 0x00000ecebd007988 */ /* 0x0001e2000800000a */
[----:B------:R-:W-:-:S03]  /*4470*/  LOP3.LUT R140, R0, 0x20, RZ, 0x3c, !PT ;  /* 0x00000020008c7812 */ /* 0x000fc600078e3cff */
[----:B------:R-:W-:Y:S04]  /*4480*/  STS.U8 [R142+UR10], R199 ;  /* 0x000000c78e007988 */ /* 0x000fe8000800000a */
[----:B------:R-:W-:Y:S01]  /*4490*/  STS.U8 [R142+UR10+0x2], R184 ;  /* 0x000002b88e007988 */ /* 0x000fe2000800000a */
[----:B0-----:R-:W-:-:S03]  /*44a0*/  LOP3.LUT R189, R189, 0x30, RZ, 0x3c, !PT ;  /* 0x00000030bdbd7812 */ /* 0x001fc600078e3cff */
[----:B------:R-:W-:Y:S04]  /*44b0*/  STS.U8 [R142+UR10+0x4], R234 ;  /* 0x000004ea8e007988 */ /* 0x000fe8000800000a */
[----:B------:R-:W-:Y:S04]  /*44c0*/  STS.U8 [R142+UR10+0x6], R233 ;  /* 0x000006e98e007988 */ /* 0x000fe8000800000a */
[----:B------:R-:W-:Y:S04]  /*44d0*/  STS.U8 [R142+UR10+0x8], R221 ;  /* 0x000008dd8e007988 */ /* 0x000fe8000800000a */
[----:B------:R-:W-:Y:S04]  /*44e0*/  STS.U8 [R142+UR10+0xa], R232 ;  /* 0x00000ae88e007988 */ /* 0x000fe8000800000a */
[----:B------:R-:W-:Y:S04]  /*44f0*/  STS.U8 [R142+UR10+0xc], R231 ;  /* 0x00000ce78e007988 */ /* 0x000fe8000800000a */
[----:B------:R-:W-:Y:S01]  /*4500*/  STS.U8 [R142+UR10+0xe], R229 ;  /* 0x00000ee58e007988 */ /* 0x000fe2000800000a */
[----:B------:R-:W-:-:S03]  /*4510*/  LOP3.LUT R143, R0, 0x30, RZ, 0x3c, !PT ;  /* 0x00000030008f7812 */ /* 0x000fc600078e3cff */
[----:B------:R-:W-:Y:S04]  /*4520*/  STS.U8 [R141+UR10], R228 ;  /* 0x000000e48d007988 */ /* 0x000fe8000800000a */
[----:B------:R-:W-:Y:S04]  /*4530*/  STS.U8 [R141+UR10+0x2], R227 ;  /* 0x000002e38d007988 */ /* 0x000fe8000800000a */
[----:B------:R-:W-:Y:S04]  /*4540*/  STS.U8 [R141+UR10+0x4], R226 ;  /* 0x000004e28d007988 */ /* 0x000fe8000800000a */
[----:B------:R-:W-:Y:S04]  /*4550*/  STS.U8 [R141+UR10+0x6], R225 ;  /* 0x000006e18d007988 */ /* 0x000fe8000800000a */
[----:B------:R-:W-:Y:S04]  /*4560*/  STS.U8 [R141+UR10+0x8], R210 ;  /* 0x000008d28d007988 */ /* 0x000fe8000800000a */
[----:B------:R-:W-:Y:S04]  /*4570*/  STS.U8 [R141+UR10+0xa], R223 ;  /* 0x00000adf8d007988 */ /* 0x000fe8000800000a */
[----:B------:R-:W-:Y:S04]  /*4580*/  STS.U8 [R141+UR10+0xc], R222 ;  /* 0x00000cde8d007988 */ /* 0x000fe8000800000a */
[----:B------:R0:W-:Y:S04]  /*4590*/  STS.U8 [R141+UR10+0xe], R220 ;  /* 0x00000edc8d007988 */ /* 0x0001e8000800000a */
[----:B------:R1:W-:Y:S01]  /*45a0*/  STS.U8 [R189+UR10], R219 ;  /* 0x000000dbbd007988 */ /* 0x0003e2000800000a */
[----:B0-----:R-:W-:-:S03]  /*45b0*/  LOP3.LUT R141, R0, 0x10, RZ, 0x3c, !PT ;  /* 0x00000010008d7812 */ /* 0x001fc600078e3cff */
[----:B------:R1:W-:Y:S04]  /*45c0*/  STS.U8 [R189+UR10+0x2], R218 ;  /* 0x000002dabd007988 */ /* 0x0003e8000800000a */
        /* <DEDUP_REMOVED lines=8> */
[----:B----4-:R1:W-:Y:S04]  /*4650*/  STS.U8 [R0+UR10+0x1400], R209 ;  /* 0x001400d100007988 */ /* 0x0103e8000800000a */
[----:B--2---:R1:W-:Y:S01]  /*4660*/  STS.U8 [R0+UR10+0x1600], R207 ;  /* 0x001600cf00007988 */ /* 0x0043e2000800000a */
[----:B------:R-:W-:Y:S01]  /*4670*/  UMOV UR20, UR4 ;  /* 0x0000000400147c82 */ /* 0x000fe20008000000 */
[----:B------:R-:W-:Y:S01]  /*4680*/  UMOV UR21, 0x80000020 ;  /* 0x8000002000157882 */ /* 0x000fe20000000000 */
[----:B------:R-:W-:Y:S01]  /*4690*/  UMOV UR22, UR6 ;  /* 0x0000000600167c82 */ /* 0x000fe20008000000 */
[----:B------:R-:W-:Y:S01]  /*46a0*/  UMOV UR23, 0x80000020 ;  /* 0x8000002000177882 */ /* 0x000fe20000000000 */
[----:B---3--:R1:W-:Y:S04]  /*46b0*/  STS.U8 [R0+UR10+0x1c00], R197 ;  /* 0x001c00c500007988 */ /* 0x0083e8000800000a */
        /* <DEDUP_REMOVED lines=26> */
[----:B------:R1:W-:Y:S01]  /*4860*/  STS.U8 [R143+UR10+0x1f80], R148 ;  /* 0x001f80948f007988 */ /* 0x0003e2000800000a */
[----:B------:R0:W-:Y:S06]  /*4870*/  MEMBAR.ALL.CTA ;  /* 0x0000000000007992 */ /* 0x0001ec0000008000 */
[----:B0-----:R-:W0:Y:S02]  /*4880*/  FENCE.VIEW.ASYNC.S ;  /* 0x00000000000073c6 */ /* 0x001e240000000000 */
[----:B0-----:R-:W-:Y:S06]  /*4890*/  BAR.SYNC.DEFER_BLOCKING 0x0 ;  /* 0x0000000000007b1d */ /* 0x001fec0000010000 */
[----:B------:R-:W-:-:S06]  /*48a0*/  WARPGROUP.ARRIVE ;  /* 0x00000000000079c5 */ /* 0x000fcc0000000000 */
[----:B------:R-:W-:Y:S01]  /*48b0*/  QGMMA.64x64x32.F32.E4M3.E4M3 R24, gdesc[UR20], R24 ;  /* 0x00e00000141879f3 */ /* 0x000fe20008700818 */
[----:B------:R-:W-:Y:S02]  /*48c0*/  USHF.R.S32.HI UR8, URZ, 0x1f, UR18 ;  /* 0x0000001f3f087899 */ /* 0x000fe40008011412 */
[----:B------:R-:W-:-:S04]  /*48d0*/  IADD3 R104, P5, R104, UR18, RZ ;  /* 0x0000001268687c10 */ /* 0x000fc8000ffbe0ff */
[----:B------:R-:W-:Y:S02]  /*48e0*/  IADD3.X R116, R116, UR8, RZ, P5, !PT ;  /* 0x0000000874747c10 */ /* 0x000fe4000affe4ff */
[----:B------:R-:W-:Y:S02]  /*48f0*/  IADD3 R117, P5, R117, UR18, RZ ;  /* 0x0000001275757c10 */ /* 0x000fe4000ffbe0ff */
[----:B------:R-:W-:Y:S02]  /*4900*/  IADD3 R68, P0, R68, UR18, RZ ;  /* 0x0000001244447c10 */ /* 0x000fe4000ff1e0ff */
[----:B------:R-:W-:Y:S02]  /*4910*/  IADD3 R100, P1, R100, UR18, RZ ;  /* 0x0000001264647c10 */ /* 0x000fe4000ff3e0ff */
[----:B------:R-:W-:Y:S02]  /*4920*/  IADD3 R101, P2, R101, UR18, RZ ;  /* 0x0000001265657c10 */ /* 0x000fe4000ff5e0ff */
[----:B------:R-:W-:-:S02]  /*4930*/  IADD3 R102, P3, R102, UR18, RZ ;  /* 0x0000001266667c10 */ /* 0x000fc4000ff7e0ff */
[----:B------:R-:W-:Y:S02]  /*4940*/  IADD3.X R130, R130, UR8, RZ, P5, !PT ;  /* 0x0000000882827c10 */ /* 0x000fe4000affe4ff */
[----:B------:R-:W-:Y:S01]  /*4950*/  IADD3 R131, P5, R131, UR18, RZ ;  /* 0x0000001283837c10 */ /* 0x000fe2000ffbe0ff */
[----:B------:R-:W-:Y:S01]  /*4960*/  QGMMA.64x64x32.F32.E4M3.E4M3 R24, gdesc[UR12], R24, gsb0 ;  /* 0x00e000000c1879f3 */ /* 0x000fe20008000818 */
[----:B------:R-:W-:Y:S02]  /*4970*/  IADD3 R103, P4, R103, UR18, RZ ;  /* 0x0000001267677c10 */ /* 0x000fe4000ff9e0ff */
[----:B------:R-:W-:Y:S02]  /*4980*/  IADD3.X R106, R106, UR8, RZ, P0, !PT ;  /* 0x000000086a6a7c10 */ /* 0x000fe400087fe4ff */
[----:B------:R-:W-:Y:S02]  /*4990*/  IADD3.X R108, R108, UR8, RZ, P1, !PT ;  /* 0x000000086c6c7c10 */ /* 0x000fe40008ffe4ff */
[----:B------:R-:W-:-:S02]  /*49a0*/  IADD3.X R110, R110, UR8, RZ, P2, !PT ;  /* 0x000000086e6e7c10 */ /* 0x000fc400097fe4ff */
[----:B------:R-:W-:Y:S02]  /*49b0*/  IADD3.X R112, R112, UR8, RZ, P3, !PT ;  /* 0x0000000870707c10 */ /* 0x000fe40009ffe4ff */
[----:B------:R-:W-:Y:S02]  /*49c0*/  IADD3 R105, P6, R105, UR18, RZ ;  /* 0x0000001269697c10 */ /* 0x000fe4000ffde0ff */
[----:B------:R-:W-:Y:S02]  /*49d0*/  IADD3 R107, P0, R107, UR18, RZ ;  /* 0x000000126b6b7c10 */ /* 0x000fe4000ff1e0ff */
[----:B------:R-:W-:Y:S02]  /*49e0*/  IADD3 R109, P1, R109, UR18, RZ ;  /* 0x000000126d6d7c10 */ /* 0x000fe4000ff3e0ff */
[----:B------:R-:W-:Y:S02]  /*49f0*/  IADD3 R111, P2, R111, UR18, RZ ;  /* 0x000000126f6f7c10 */ /* 0x000fe4000ff5e0ff */
[----:B------:R-:W-:Y:S01]  /*4a00*/  IADD3 R113, P3, R113, UR18, RZ ;  /* 0x0000001271717c10 */ /* 0x000fe2000ff7e0ff */
[----:B------:R-:W-:Y:S01]  /*4a10*/  VIADD R177, R177, 0xffffffff ;  /* 0xffffffffb1b17836 */ /* 0x000fe20000000000 */
[----:B------:R-:W-:-:S02]  /*4a20*/  IADD3.X R156, R156, UR8, RZ, P5, !PT ;  /* 0x000000089c9c7c10 */ /* 0x000fc4000affe4ff */
[----:B------:R-:W-:Y:S02]  /*4a30*/  IADD3.X R114, R114, UR8, RZ, P4, !PT ;  /* 0x0000000872727c10 */ /* 0x000fe4000a7fe4ff */
[----:B------:R-:W-:Y:S02]  /*4a40*/  IADD3 R157, P5, R157, UR18, RZ ;  /* 0x000000129d9d7c10 */ /* 0x000fe4000ffbe0ff */
[----:B------:R-:W-:Y:S02]  /*4a50*/  IADD3 R115, P4, R115, UR18, RZ ;  /* 0x0000001273737c10 */ /* 0x000fe4000ff9e0ff */
[----:B------:R-:W-:Y:S02]  /*4a60*/  IADD3.X R118, R118, UR8, RZ, P6, !PT ;  /* 0x0000000876767c10 */ /* 0x000fe4000b7fe4ff */
[----:B------:R-:W-:Y:S02]  /*4a70*/  IADD3.X R120, R120, UR8, RZ, P0, !PT ;  /* 0x0000000878787c10 */ /* 0x000fe400087fe4ff */
[----:B------:R-:W-:-:S02]  /*4a80*/  IADD3.X R122, R122, UR8, RZ, P1, !PT ;  /* 0x000000087a7a7c10 */ /* 0x000fc40008ffe4ff */
[----:B------:R-:W-:Y:S02]  /*4a90*/  IADD3.X R124, R124, UR8, RZ, P2, !PT ;  /* 0x000000087c7c7c10 */ /* 0x000fe400097fe4ff */
[----:B------:R-:W-:Y:S02]  /*4aa0*/  IADD3.X R126, R126, UR8, RZ, P3, !PT ;  /* 0x000000087e7e7c10 */ /* 0x000fe40009ffe4ff */
[----:B------:R-:W-:Y:S02]  /*4ab0*/  IADD3 R119, P6, R119, UR18, RZ ;  /* 0x0000001277777c10 */ /* 0x000fe4000ffde0ff */
[----:B------:R-:W-:Y:S02]  /*4ac0*/  IADD3 R121, P0, R121, UR18, RZ ;  /* 0x0000001279797c10 */ /* 0x000fe4000ff1e0ff */
[----:B------:R-:W-:Y:S02]  /*4ad0*/  IADD3 R123, P1, R123, UR18, RZ ;  /* 0x000000127b7b7c10 */ /* 0x000fe4000ff3e0ff */
[----:B------:R-:W-:-:S02]  /*4ae0*/  IADD3 R125, P2, R125, UR18, RZ ;  /* 0x000000127d7d7c10 */ /* 0x000fc4000ff5e0ff */
[----:B------:R-:W-:Y:S02]  /*4af0*/  IADD3 R127, P3, R127, UR18, RZ ;  /* 0x000000127f7f7c10 */ /* 0x000fe4000ff7e0ff */
[----:B------:R-:W-:Y:S02]  /*4b00*/  IADD3.X R169, R169, UR8, RZ, P5, !PT ;  /* 0x00000008a9a97c10 */ /* 0x000fe4000affe4ff */
[----:B------:R-:W-:Y:S02]  /*4b10*/  IADD3.X R128, R128, UR8, RZ, P4, !PT ;  /* 0x0000000880807c10 */ /* 0x000fe4000a7fe4ff */
[----:B------:R-:W-:Y:S02]  /*4b20*/  ISETP.NE.U32.AND P5, PT, R177, RZ, PT ;  /* 0x000000ffb100720c */ /* 0x000fe40003fa5070 */
[----:B------:R-:W-:Y:S02]  /*4b30*/  IADD3 R129, P4, R129, UR18, RZ ;  /* 0x0000001281817c10 */ /* 0x000fe4000ff9e0ff */
[----:B------:R-:W-:-:S02]  /*4b40*/  IADD3.X R132, R132, UR8, RZ, P6, !PT ;  /* 0x0000000884847c10 */ /* 0x000fc4000b7fe4ff */
[----:B------:R-:W-:Y:S02]  /*4b50*/  IADD3.X R134, R134, UR8, RZ, P0, !PT ;  /* 0x0000000886867c10 */ /* 0x000fe400087fe4ff */
[----:B------:R-:W-:Y:S02]  /*4b60*/  IADD3.X R136, R136, UR8, RZ, P1, !PT ;  /* 0x0000000888887c10 */ /* 0x000fe40008ffe4ff */
[----:B------:R-:W-:Y:S02]  /*4b70*/  IADD3.X R138, R138, UR8, RZ, P2, !PT ;  /* 0x000000088a8a7c10 */ /* 0x000fe400097fe4ff */
[----:B------:R-:W-:Y:S02]  /*4b80*/  IADD3.X R152, R152, UR8, RZ, P3, !PT ;  /* 0x0000000898987c10 */ /* 0x000fe40009ffe4ff */
[----:B------:R-:W-:Y:S02]  /*4b90*/  IADD3 R133, P6, R133, UR18, RZ ;  /* 0x0000001285857c10 */ /* 0x000fe4000ffde0ff */
[----:B------:R-:W-:-:S02]  /*4ba0*/  IADD3 R135, P0, R135, UR18, RZ ;  /* 0x0000001287877c10 */ /* 0x000fc4000ff1e0ff */
[----:B------:R-:W-:Y:S02]  /*4bb0*/  IADD3 R137, P1, R137, UR18, RZ ;  /* 0x0000001289897c10 */ /* 0x000fe4000ff3e0ff */
[----:B------:R-:W-:Y:S02]  /*4bc0*/  IADD3 R139, P2, R139, UR18, RZ ;  /* 0x000000128b8b7c10 */ /* 0x000fe4000ff5e0ff */
[----:B------:R-:W-:Y:S02]  /*4bd0*/  IADD3 R153, P3, R153, UR18, RZ ;  /* 0x0000001299997c10 */ /* 0x000fe4000ff7e0ff */
[----:B------:R-:W-:Y:S02]  /*4be0*/  IADD3.X R154, R154, UR8, RZ, P4, !PT ;  /* 0x000000089a9a7c10 */ /* 0x000fe4000a7fe4ff */
        /* <DEDUP_REMOVED lines=11> */
[----:B------:R-:W-:Y:S01]  /*4ca0*/  IADD3.X R168, R168, UR8, RZ, P4, !PT ;  /* 0x00000008a8a87c10 */ /* 0x000fe2000a7fe4ff */
[----:B------:R-:W-:Y:S01]  /*4cb0*/  UIADD3 UR11, UR11, -0x40, URZ ;  /* 0xffffffc00b0b7890 */ /* 0x000fe2000fffe03f */
[----:B------:R-:W-:Y:S01]  /*4cc0*/  IADD3 R170, P4, R69, R170, RZ ;  /* 0x000000aa45aa7210 */ /* 0x000fe20007f9e0ff */
[----:B------:R-:W-:Y:S02]  /*4cd0*/  WARPGROUP.DEPBAR.LE gsb0, 0x0 ;  /* 0x00008000000079c5 */ /* 0x000fe40000010000 */
[----:B------:R-:W-:-:S02]  /*4ce0*/  IADD3.X R171, R171, UR8, RZ, P6, !PT ;  /* 0x00000008abab7c10 */ /* 0x000fc4000b7fe4ff */
[----:B------:R-:W-:Y:S02]  /*4cf0*/  IADD3.X R172, R172, UR8, RZ, P0, !PT ;  /* 0x00000008acac7c10 */ /* 0x000fe400087fe4ff */
[----:B------:R-:W-:Y:S02]  /*4d00*/  IADD3.X R173, R173, UR8, RZ, P1, !PT ;  /* 0x00000008adad7c10 */ /* 0x000fe40008ffe4ff */
[----:B------:R-:W-:Y:S02]  /*4d10*/  IADD3.X R174, R174, UR8, RZ, P2, !PT ;  /* 0x00000008aeae7c10 */ /* 0x000fe400097fe4ff */
[----:B------:R-:W-:Y:S02]  /*4d20*/  IADD3.X R175, R175, UR8, RZ, P3, !PT ;  /* 0x00000008afaf7c10 */ /* 0x000fe40009ffe4ff */
[----:B------:R-:W-:Y:S01]  /*4d30*/  LEA.HI.X.SX32 R176, R69, R176, 0x1, P4 ;  /* 0x000000b045b07211 */ /* 0x000fe200020f0eff */
[----:B-1----:R-:W-:Y:S06]  /*4d40*/  @P5 BRA `(.L_x_2) ;  /* 0xffffffe000745947 */ /* 0x002fec000383ffff */
.L_x_1:
[----:B------:R-:W0:Y:S01]  /*4d50*/  S2R R69, SR_TID.X ;  /* 0x0000000000457919 */ /* 0x000e220000002100 */
[----:B------:R-:W-:Y:S01]  /*4d60*/  F2FP.SATFINITE.E4M3.F32.PACK_AB_MERGE_C R24, R25, R24, RZ ;  /* 0x000000181918723e */ /* 0x000fe200048070ff */
[----:B------:R-:W-:Y:S01]  /*4d70*/  ULDC.64 UR6, c[0x0][0x228] ;  /* 0x00008a0000067ab9 */ /* 0x000fe20000000a00 */
[----:B------:R-:W-:Y:S01]  /*4d80*/  F2FP.SATFINITE.E4M3.F32.PACK_AB_MERGE_C R28, R29, R28, RZ ;  /* 0x0000001c1d1c723e */ /* 0x000fe200048070ff */
[----:B------:R-:W-:Y:S01]  /*4d90*/  ULDC UR4, c[0x0][0x244] ;  /* 0x0000910000047ab9 */ /* 0x000fe20000000800 */
[----:B------:R-:W-:Y:S02]  /*4da0*/  F2FP.SATFINITE.E4M3.F32.PACK_AB_MERGE_C R26, R27, R26, RZ ;  /* 0x0000001a1b1a723e */ /* 0x000fe400048070ff */
[----:B------:R-:W-:Y:S02]  /*4db0*/  F2FP.SATFINITE.E4M3.F32.PACK_AB_MERGE_C R30, R31, R30, RZ ;  /* 0x0000001e1f1e723e */ /* 0x000fe400048070ff */
[----:B------:R-:W-:Y:S02]  /*4dc0*/  F2FP.SATFINITE.E4M3.F32.PACK_AB_MERGE_C R32, R33, R32, RZ ;  /* 0x000000202120723e */ /* 0x000fe400048070ff */
[----:B------:R-:W-:-:S02]  /*4dd0*/  F2FP.SATFINITE.E4M3.F32.PACK_AB_MERGE_C R34, R35, R34, RZ ;  /* 0x000000222322723e */ /* 0x000fc400048070ff */
[----:B------:R-:W-:Y:S02]  /*4de0*/  LOP3.LUT R25, R24, 0xffff, RZ, 0xc0, !PT ;  /* 0x0000ffff18197812 */ /* 0x000fe400078ec0ff */
[----:B------:R-:W-:Y:S02]  /*4df0*/  LOP3.LUT R68, R28, 0xffff, RZ, 0xc0, !PT ;  /* 0x0000ffff1c447812 */ /* 0x000fe400078ec0ff */
[----:B------:R-:W-:Y:S02]  /*4e00*/  F2FP.SATFINITE.E4M3.F32.PACK_AB_MERGE_C R36, R37, R36, RZ ;  /* 0x000000242524723e */ /* 0x000fe400048070ff */
[----:B------:R-:W-:Y:S02]  /*4e10*/  LOP3.LUT R33, R26, 0xffff, RZ, 0xc0, !PT ;  /* 0x0000ffff1a217812 */ /* 0x000fe400078ec0ff */
[----:B------:R-:W-:Y:S02]  /*4e20*/  LOP3.LUT R70, R30, 0xffff, RZ, 0xc0, !PT ;  /* 0x0000ffff1e467812 */ /* 0x000fe400078ec0ff */
[----:B------:R-:W-:-:S02]  /*4e30*/  LOP3.LUT R35, R32, 0xffff, RZ, 0xc0, !PT ;  /* 0x0000ffff20237812 */ /* 0x000fc400078ec0ff */
[----:B------:R-:W-:Y:S02]  /*4e40*/  LOP3.LUT R37, R34, 0xffff, RZ, 0xc0, !PT ;  /* 0x0000ffff22257812 */ /* 0x000fe400078ec0ff */
[----:B------:R-:W-:Y:S02]  /*4e50*/  SHF.R.U32.HI R24, RZ, 0x8, R25 ;  /* 0x00000008ff187819 */ /* 0x000fe40000011619 */
[--C-:B------:R-:W-:Y:S02]  /*4e60*/  PRMT R28, R25, 0x3340, R68.reuse ;  /* 0x00003340191c7816 */ /* 0x100fe40000000044 */
[----:B------:R-:W-:Y:S01]  /*4e70*/  SHF.R.U32.HI R25, RZ, 0x8, R68 ;  /* 0x00000008ff197819 */ /* 0x000fe20000011644 */
[----:B0-----:R-:W-:Y:S01]  /*4e80*/  IMAD.SHL.U32 R26, R69, 0x10, RZ ;  /* 0x00000010451a7824 */ /* 0x001fe200078e00ff */
[--C-:B------:R-:W-:Y:S01]  /*4e90*/  PRMT R29, R35, 0x3340, R0.reuse ;  /* 0x00003340231d7816 */ /* 0x100fe20000000000 */
[----:B------:R-:W-:Y:S01]  /*4ea0*/  IMAD.SHL.U32 R27, R69, 0x80, RZ ;  /* 0x00000080451b7824 */ /* 0x000fe200078e00ff */
[----:B------:R-:W-:-:S02]  /*4eb0*/  PRMT R31, R37, 0x3340, R0 ;  /* 0x00003340251f7816 */ /* 0x000fc40000000000 */
[----:B------:R-:W-:Y:S02]  /*4ec0*/  PRMT R30, R33, 0x3340, R70 ;  /* 0x00003340211e7816 */ /* 0x000fe40000000046 */
[----:B------:R-:W-:Y:S02]  /*4ed0*/  LOP3.LUT R26, R26, 0x70, RZ, 0xc0, !PT ;  /* 0x000000701a1a7812 */ /* 0x000fe400078ec0ff */
[----:B------:R-:W-:Y:S02]  /*4ee0*/  LOP3.LUT R27, R27, 0x400, RZ, 0xc0, !PT ;  /* 0x000004001b1b7812 */ /* 0x000fe400078ec0ff */
[----:B------:R-:W-:Y:S02]  /*4ef0*/  LOP3.LUT R25, R25, 0xffff, RZ, 0xc0, !PT ;  /* 0x0000ffff19197812 */ /* 0x000fe400078ec0ff */
[----:B------:R-:W-:Y:S02]  /*4f00*/  LOP3.LUT R24, R24, 0xffff, RZ, 0xc0, !PT ;  /* 0x0000ffff18187812 */ /* 0x000fe400078ec0ff */
[----:B------:R-:W-:-:S02]  /*4f10*/  PRMT R29, R28, 0x5410, R29 ;  /* 0x000054101c1d7816 */ /* 0x000fc4000000001d */
[----:B------:R-:W-:Y:S02]  /*4f20*/  PRMT R31, R30, 0x5410, R31 ;  /* 0x000054101e1f7816 */ /* 0x000fe4000000001f */
[----:B------:R-:W-:Y:S02]  /*4f30*/  IADD3 R28, R27, UR10, R26 ;  /* 0x0000000a1b1c7c10 */ /* 0x000fe4000fffe01a */
[----:B------:R-:W-:Y:S02]  /*4f40*/  PRMT R30, R24, 0x3340, R25 ;  /* 0x00003340181e7816 */ /* 0x000fe40000000019 */
[----:B------:R-:W-:Y:S02]  /*4f50*/  SHF.R.U32.HI R26, RZ, 0x8, R35 ;  /* 0x00000008ff1a7819 */ /* 0x000fe40000011623 */
[----:B------:R-:W-:Y:S02]  /*4f60*/  SHF.R.U32.HI R25, RZ, 0x8, R70 ;  /* 0x00000008ff197819 */ /* 0x000fe40000011646 */
[----:B------:R-:W-:-:S02]  /*4f70*/  SHF.R.U32.HI R24, RZ, 0x8, R33 ;  /* 0x00000008ff187819 */ /* 0x000fc40000011621 */
[----:B------:R-:W-:Y:S02]  /*4f80*/  SHF.R.U32.HI R27, RZ, 0x8, R37 ;  /* 0x00000008ff1b7819 */ /* 0x000fe40000011625 */
[----:B------:R-:W-:Y:S02]  /*4f90*/  LOP3.LUT R26, R26, 0xffff, RZ, 0xc0, !PT ;  /* 0x0000ffff1a1a7812 */ /* 0x000fe400078ec0ff */
[----:B------:R-:W-:Y:S02]  /*4fa0*/  LOP3.LUT R32, R25, 0xffff, RZ, 0xc0, !PT ;  /* 0x0000ffff19207812 */ /* 0x000fe400078ec0ff */
[----:B------:R-:W-:Y:S02]  /*4fb0*/  LOP3.LUT R33, R24, 0xffff, RZ, 0xc0, !PT ;  /* 0x0000ffff18217812 */ /* 0x000fe400078ec0ff */
[----:B------:R-:W-:Y:S02]  /*4fc0*/  LOP3.LUT R27, R27, 0xffff, RZ, 0xc0, !PT ;  /* 0x0000ffff1b1b7812 */ /* 0x000fe400078ec0ff */
[----:B------:R-:W-:-:S02]  /*4fd0*/  F2FP.SATFINITE.E4M3.F32.PACK_AB_MERGE_C R38, R39, R38, RZ ;  /* 0x000000262726723e */ /* 0x000fc400048070ff */
[----:B------:R-:W-:Y:S02]  /*4fe0*/  PRMT R25, R26, 0x3340, R1 ;  /* 0x000033401a197816 */ /* 0x000fe40000000001 */
[----:B------:R-:W-:Y:S02]  /*4ff0*/  PRMT R32, R33, 0x3340, R32 ;  /* 0x0000334021207816 */ /* 0x000fe40000000020 */
[----:B------:R-:W-:Y:S02]  /*5000*/  PRMT R27, R27, 0x3340, R0 ;  /* 0x000033401b1b7816 */ /* 0x000fe40000000000 */
[----:B------:R-:W-:Y:S02]  /*5010*/  LOP3.LUT R67, R67, 0x380, RZ, 0xc0, !PT ;  /* 0x0000038043437812 */ /* 0x000fe400078ec0ff */
[----:B------:R-:W-:Y:S02]  /*5020*/  LOP3.LUT R36, R36, 0xffff, RZ, 0xc0, !PT ;  /* 0x0000ffff24247812 */ /* 0x000fe400078ec0ff */
[----:B------:R-:W-:Y:S01]  /*5030*/  PRMT R25, R30, 0x5410, R25 ;  /* 0x000054101e197816 */ /* 0x000fe20000000019 */
[----:B------:R-:W-:Y:S01]  /*5040*/  IMAD.IADD R67, R67, 0x1, R28 ;  /* 0x0000000143437824 */ /* 0x000fe200078e021c */
[----:B------:R-:W-:-:S02]  /*5050*/  LOP3.LUT R38, R38, 0xffff, RZ, 0xc0, !PT ;  /* 0x0000ffff26267812 */ /* 0x000fc400078ec0ff */
[----:B------:R-:W-:Y:S02]  /*5060*/  PRMT R27, R32, 0x5410, R27 ;  /* 0x00005410201b7816 */ /* 0x000fe4000000001b */
[--C-:B------:R-:W-:Y:S02]  /*5070*/  PRMT R24, R29, 0x4210, R36.reuse ;  /* 0x000042101d187816 */ /* 0x100fe40000000024 */
[----:B------:R-:W-:Y:S02]  /*5080*/  PRMT R25, R25, 0x5210, R36 ;  /* 0x0000521019197816 */ /* 0x000fe40000000024 */
[--C-:B------:R-:W-:Y:S02]  /*5090*/  PRMT R26, R31, 0x4210, R38.reuse ;  /* 0x000042101f1a7816 */ /* 0x100fe40000000026 */
[----:B------:R-:W-:Y:S01]  /*50a0*/  PRMT R27, R27, 0x5210, R38 ;  /* 0x000052101b1b7816 */ /* 0x000fe20000000026 */
[----:B------:R-:W-:Y:S01]  /*50b0*/  BAR.SYNC.DEFER_BLOCKING 0x0 ;  /* 0x0000000000007b1d */ /* 0x000fe20000010000 */
[----:B------:R-:W-:-:S02]  /*50c0*/  F2FP.SATFINITE.E4M3.F32.PACK_AB_MERGE_C R48, R49, R48, RZ ;  /* 0x000000303130723e */ /* 0x000fc400048070ff */
[----:B------:R-:W-:Y:S02]  /*50d0*/  F2FP.SATFINITE.E4M3.F32.PACK_AB_MERGE_C R50, R51, R50, RZ ;  /* 0x000000323332723e */ /* 0x000fe400048070ff */
[----:B------:R-:W-:Y:S02]  /*50e0*/  F2FP.SATFINITE.E4M3.F32.PACK_AB_MERGE_C R40, R41, R40, RZ ;  /* 0x000000282928723e */ /* 0x000fe400048070ff */
[----:B------:R-:W-:Y:S02]  /*50f0*/  F2FP.SATFINITE.E4M3.F32.PACK_AB_MERGE_C R42, R43, R42, RZ ;  /* 0x0000002a2b2a723e */ /* 0x000fe400048070ff */
[----:B------:R-:W-:Y:S02]  /*5100*/  F2FP.SATFINITE.E4M3.F32.PACK_AB_MERGE_C R44, R45, R44, RZ ;  /* 0x0000002c2d2c723e */ /* 0x000fe400048070ff */
[----:B------:R-:W-:Y:S02]  /*5110*/  F2FP.SATFINITE.E4M3.F32.PACK_AB_MERGE_C R46, R47, R46, RZ ;  /* 0x0000002e2f2e723e */ /* 0x000fe400048070ff */
[----:B------:R-:W-:-:S02]  /*5120*/  LOP3.LUT R43, R48, 0xffff, RZ, 0xc0, !PT ;  /* 0x0000ffff302b7812 */ /* 0x000fc400078ec0ff */
[----:B------:R-:W-:Y:S02]  /*5130*/  LOP3.LUT R45, R50, 0xffff, RZ, 0xc0, !PT ;  /* 0x0000ffff322d7812 */ /* 0x000fe400078ec0ff */
[----:B------:R-:W-:Y:S02]  /*5140*/  LOP3.LUT R40, R40, 0xffff, RZ, 0xc0, !PT ;  /* 0x0000ffff28287812 */ /* 0x000fe400078ec0ff */
[----:B------:R-:W-:Y:S02]  /*5150*/  LOP3.LUT R42, R42, 0xffff, RZ, 0xc0, !PT ;  /* 0x0000ffff2a2a7812 */ /* 0x000fe400078ec0ff */
[----:B------:R-:W-:Y:S02]  /*5160*/  LOP3.LUT R39, R44, 0xffff, RZ, 0xc0, !PT ;  /* 0x0000ffff2c277812 */ /* 0x000fe400078ec0ff */
[----:B------:R-:W-:Y:S01]  /*5170*/  LOP3.LUT R41, R46, 0xffff, RZ, 0xc0, !PT ;  /* 0x0000ffff2e297812 */ /* 0x000fe200078ec0ff */
[----:B------:R-:W-:Y:S01]  /*5180*/  STSM.16.M88.4 [R67], R24 ;  /* 0x0000001843007844 */ /* 0x000fe20000000200 */
[----:B------:R-:W-:-:S02]  /*5190*/  LEA R33, R0, UR10, 0x4 ;  /* 0x0000000a00217c11 */ /* 0x000fc4000f8e20ff */
[--C-:B------:R-:W-:Y:S01]  /*51a0*/  PRMT R29, R43, 0x3340, R0.reuse ;  /* 0x000033402b1d7816 */ /* 0x100fe20000000000 */
[----:B------:R-:W-:Y:S01]  /*51b0*/  BAR.SYNC.DEFER_BLOCKING 0x0 ;  /* 0x0000000000007b1d */ /* 0x000fe20000010000 */
[----:B------:R-:W-:Y:S02]  /*51c0*/  PRMT R31, R45, 0x3340, R0 ;  /* 0x000033402d1f7816 */ /* 0x000fe40000000000 */
[----:B------:R-:W-:Y:S02]  /*51d0*/  PRMT R0, R40, 0x3340, R39 ;  /* 0x0000334028007816 */ /* 0x000fe40000000027 */
[----:B------:R-:W-:Y:S02]  /*51e0*/  PRMT R28, R42, 0x3340, R41 ;  /* 0x000033402a1c7816 */ /* 0x000fe40000000029 */
[----:B------:R-:W-:Y:S02]  /*51f0*/  PRMT R35, R0, 0x5410, R29 ;  /* 0x0000541000237816 */ /* 0x000fe4000000001d */
[----:B------:R-:W-:-:S02]  /*5200*/  PRMT R37, R28, 0x5410, R31 ;  /* 0x000054101c257816 */ /* 0x000fc4000000001f */
[----:B------:R-:W-:Y:S02]  /*5210*/  SHF.R.U32.HI R0, RZ, 0x8, R40 ;  /* 0x00000008ff007819 */ /* 0x000fe40000011628 */
[----:B------:R-:W-:Y:S02]  /*5220*/  SHF.R.U32.HI R29, RZ, 0x8, R39 ;  /* 0x00000008ff1d7819 */ /* 0x000fe40000011627 */
[----:B------:R-:W-:Y:S02]  /*5230*/  SHF.R.U32.HI R31, RZ, 0x8, R43 ;  /* 0x00000008ff1f7819 */ /* 0x000fe4000001162b */
[----:B------:R-:W-:Y:S02]  /*5240*/  SHF.R.U32.HI R28, RZ, 0x8, R42 ;  /* 0x00000008ff1c7819 */ /* 0x000fe4000001162a */
[----:B------:R-:W-:Y:S02]  /*5250*/  SHF.R.U32.HI R30, RZ, 0x8, R41 ;  /* 0x00000008ff1e7819 */ /* 0x000fe40000011629 */
[----:B------:R-:W-:-:S02]  /*5260*/  SHF.R.U32.HI R32, RZ, 0x8, R45 ;  /* 0x00000008ff207819 */ /* 0x000fc4000001162d */
[----:B------:R-:W-:Y:S01]  /*5270*/  LOP3.LUT R29, R29, 0xffff, RZ, 0xc0, !PT ;  /* 0x0000ffff1d1d7812 */ /* 0x000fe200078ec0ff */
[----:B------:R-:W0:Y:S01]  /*5280*/  LDS.128 R24, [R33] ;  /* 0x0000000021187984 */ /* 0x000e220000000c00 */
[----:B------:R-:W-:Y:S02]  /*5290*/  LOP3.LUT R0, R0, 0xffff, RZ, 0xc0, !PT ;  /* 0x0000ffff00007812 */ /* 0x000fe400078ec0ff */
[----:B------:R-:W-:Y:S02]  /*52a0*/  LOP3.LUT R31, R31, 0xffff, RZ, 0xc0, !PT ;  /* 0x0000ffff1f1f7812 */ /* 0x000fe400078ec0ff */
[----:B------:R-:W-:Y:S02]  /*52b0*/  LOP3.LUT R30, R30, 0xffff, RZ, 0xc0, !PT ;  /* 0x0000ffff1e1e7812 */ /* 0x000fe400078ec0ff */
[----:B------:R-:W-:Y:S02]  /*52c0*/  LOP3.LUT R39, R28, 0xffff, RZ, 0xc0, !PT ;  /* 0x0000ffff1c277812 */ /* 0x000fe400078ec0ff */
[----:B------:R-:W-:-:S02]  /*52d0*/  LOP3.LUT R32, R32, 0xffff, RZ, 0xc0, !PT ;  /* 0x0000ffff20207812 */ /* 0x000fc400078ec0ff */
[----:B------:R-:W-:Y:S02]  /*52e0*/  PRMT R0, R0, 0x3340, R29 ;  /* 0x0000334000007816 */ /* 0x000fe4000000001d */
[----:B------:R-:W-:Y:S02]  /*52f0*/  PRMT R31, R31, 0x3340, R2 ;  /* 0x000033401f1f7816 */ /* 0x000fe40000000002 */
[----:B------:R-:W-:Y:S02]  /*5300*/  PRMT R30, R39, 0x3340, R30 ;  /* 0x00003340271e7816 */ /* 0x000fe4000000001e */
[----:B------:R-:W-:Y:S02]  /*5310*/  F2FP.SATFINITE.E4M3.F32.PACK_AB_MERGE_C R52, R53, R52, RZ ;  /* 0x000000343534723e */ /* 0x000fe400048070ff */
[----:B------:R-:W-:Y:S02]  /*5320*/  F2FP.SATFINITE.E4M3.F32.PACK_AB_MERGE_C R54, R55, R54, RZ ;  /* 0x000000363736723e */ /* 0x000fe400048070ff */
[----:B------:R-:W-:-:S02]  /*5330*/  PRMT R39, R32, 0x3340, R1 ;  /* 0x0000334020277816 */ /* 0x000fc40000000001 */
[----:B------:R-:W-:Y:S02]  /*5340*/  PRMT R29, R0, 0x5410, R31 ;  /* 0x00005410001d7816 */ /* 0x000fe4000000001f */
[----:B------:R-:W-:Y:S02]  /*5350*/  LOP3.LUT R52, R52, 0xffff, RZ, 0xc0, !PT ;  /* 0x0000ffff34347812 */ /* 0x000fe400078ec0ff */
[----:B------:R-:W-:Y:S02]  /*5360*/  LOP3.LUT R54, R54, 0xffff, RZ, 0xc0, !PT ;  /* 0x0000ffff36367812 */ /* 0x000fe400078ec0ff */
[----:B------:R-:W-:Y:S02]  /*5370*/  PRMT R31, R30, 0x5410, R39 ;  /* 0x000054101e1f7816 */ /* 0x000fe40000000027 */
[--C-:B------:R-:W-:Y:S02]  /*5380*/  PRMT R28, R35, 0x4210, R52.reuse ;  /* 0x00004210231c7816 */ /* 0x100fe40000000034 */
[----:B------:R-:W-:-:S02]  /*5390*/  PRMT R29, R29, 0x5210, R52 ;  /* 0x000052101d1d7816 */ /* 0x000fc40000000034 */
[--C-:B------:R-:W-:Y:S02]  /*53a0*/  PRMT R30, R37, 0x4210, R54.reuse ;  /* 0x00004210251e7816 */ /* 0x100fe40000000036 */
[----:B------:R-:W-:Y:S01]  /*53b0*/  PRMT R31, R31, 0x5210, R54 ;  /* 0x000052101f1f7816 */ /* 0x000fe20000000036 */
[----:B------:R-:W-:Y:S01]  /*53c0*/  BAR.SYNC.DEFER_BLOCKING 0x0 ;  /* 0x0000000000007b1d */ /* 0x000fe20000010000 */
[C---:B------:R-:W-:Y:S01]  /*53d0*/  ISETP.GE.AND P0, PT, R66.reuse, UR6, PT ;  /* 0x0000000642007c0c */ /* 0x040fe2000bf06270 */
[----:B------:R-:W-:Y:S01]  /*53e0*/  IMAD R66, R66, UR4, RZ ;  /* 0x0000000442427c24 */ /* 0x000fe2000f8e02ff */
[----:B0-----:R-:W-:Y:S02]  /*53f0*/  PRMT R37, R25, 0x7773, RZ ;  /* 0x0000777319257816 */ /* 0x001fe400000000ff */
[C---:B------:R-:W-:Y:S01]  /*5400*/  ISETP.LT.AND P4, PT, R2.reuse, UR7, !P0 ;  /* 0x0000000702007c0c */ /* 0x040fe2000c781270 */
[----:B------:R-:W-:Y:S01]  /*5410*/  ULDC UR6, c[0x0][0x248] ;  /* 0x0000920000067ab9 */ /* 0x000fe20000000800 */
[----:B------:R-:W-:Y:S01]  /*5420*/  ULDC.64 UR4, c[0x0][0x220] ;  /* 0x0000880000047ab9 */ /* 0x000fe20000000a00 */
[----:B------:R-:W-:Y:S01]  /*5430*/  IMAD R0, R2, UR6, RZ ;  /* 0x0000000602007c24 */ /* 0x000fe2000f8e02ff */
[----:B------:R-:W-:-:S02]  /*5440*/  IADD3 R32, P1, R66, UR4, RZ ;  /* 0x0000000442207c10 */ /* 0x000fc4000ff3e0ff */
[C---:B------:R-:W-:Y:S02]  /*5450*/  PRMT R45, R25.reuse, 0x7772, RZ ;  /* 0x00007772192d7816 */ /* 0x040fe400000000ff */
[----:B------:R-:W-:Y:S02]  /*5460*/  LEA.HI.X.SX32 R66, R66, UR5, 0x1, P1 ;  /* 0x0000000542427c11 */ /* 0x000fe400088f0eff */
[----:B------:R-:W-:Y:S02]  /*5470*/  IADD3 R2, P2, R0, R32, RZ ;  /* 0x0000002000027210 */ /* 0x000fe40007f5e0ff */
[C---:B------:R-:W-:Y:S02]  /*5480*/  PRMT R53, R25.reuse, 0x7771, RZ ;  /* 0x0000777119357816 */ /* 0x040fe400000000ff */
[----:B------:R-:W-:Y:S01]  /*5490*/  PRMT R71, R25, 0x7770, RZ ;  /* 0x0000777019477816 */ /* 0x000fe200000000ff */
[C---:B------:R-:W-:Y:S01]  /*54a0*/  IMAD R25, R3.reuse, UR6, RZ ;  /* 0x0000000603197c24 */ /* 0x040fe2000f8e02ff */
[----:B------:R-:W-:-:S02]  /*54b0*/  ISETP.LT.AND P3, PT, R3, UR7, !P0 ;  /* 0x0000000703007c0c */ /* 0x000fc4000c761270 */
[----:B------:R-:W-:Y:S01]  /*54c0*/  PRMT R73, R24, 0x7770, RZ ;  /* 0x0000777018497816 */ /* 0x000fe200000000ff */
[----:B------:R0:W-:Y:S01]  /*54d0*/  STSM.16.M88.4 [R67], R28 ;  /* 0x0000001c43007844 */ /* 0x0001e20000000200 */
[----:B------:R-:W-:Y:S01]  /*54e0*/  LEA.HI.X.SX32 R3, R0, R66, 0x1, P2 ;  /* 0x0000004200037211 */ /* 0x000fe200010f0eff */
[C---:B------:R-:W-:Y:S01]  /*54f0*/  IMAD R0, R4.reuse, UR6, RZ ;  /* 0x0000000604007c24 */ /* 0x040fe2000f8e02ff */
[C---:B------:R-:W-:Y:S01]  /*5500*/  PRMT R41, R27.reuse, 0x7772, RZ ;  /* 0x000077721b297816 */ /* 0x040fe200000000ff */
[----:B------:R-:W-:Y:S01]  /*5510*/  BAR.SYNC.DEFER_BLOCKING 0x0 ;  /* 0x0000000000007b1d */ /* 0x000fe20000010000 */
[----:B------:R-:W-:Y:S02]  /*5520*/  PRMT R49, R27, 0x7771, RZ ;  /* 0x000077711b317816 */ /* 0x000fe400000000ff */
[----:B------:R-:W-:Y:S02]  /*5530*/  ISETP.LT.AND P1, PT, R4, UR7, !P0 ;  /* 0x0000000704007c0c */ /* 0x000fe4000c721270 */
[----:B------:R-:W-:-:S02]  /*5540*/  ISETP.LT.AND P2, PT, R5, UR7, !P0 ;  /* 0x0000000705007c0c */ /* 0x000fc4000c741270 */
[----:B------:R-:W-:Y:S02]  /*5550*/  IADD3 R4, P6, R25, R32, RZ ;  /* 0x0000002019047210 */ /* 0x000fe40007fde0ff */
[C---:B------:R-:W-:Y:S02]  /*5560*/  PRMT R39, R24.reuse, 0x7773, RZ ;  /* 0x0000777318277816 */ /* 0x040fe400000000ff */
[C---:B------:R-:W-:Y:S02]  /*5570*/  PRMT R47, R24.reuse, 0x7772, RZ ;  /* 0x00007772182f7816 */ /* 0x040fe400000000ff */
[C---:B0-----:R-:W-:Y:S02]  /*5580*/  PRMT R31, R27.reuse, 0x7773, RZ ;  /* 0x000077731b1f7816 */ /* 0x041fe400000000ff */
[----:B------:R-:W-:Y:S01]  /*5590*/  PRMT R67, R27, 0x7770, RZ ;  /* 0x000077701b437816 */ /* 0x000fe200000000ff */
[----:B------:R-:W-:Y:S01]  /*55a0*/  IMAD R27, R5, UR6, RZ ;  /* 0x00000006051b7c24 */ /* 0x000fe2000f8e02ff */
[----:B------:R-:W-:-:S02]  /*55b0*/  PRMT R55, R24, 0x7771, RZ ;  /* 0x0000777118377816 */ /* 0x000fc400000000ff */
[C---:B------:R-:W-:Y:S02]  /*55c0*/  PRMT R35, R26.reuse, 0x7773, RZ ;  /* 0x000077731a237816 */ /* 0x040fe400000000ff */
[C---:B------:R-:W-:Y:S02]  /*55d0*/  PRMT R43, R26.reuse, 0x7772, RZ ;  /* 0x000077721a2b7816 */ /* 0x040fe400000000ff */
[C---:B------:R-:W-:Y:S01]  /*55e0*/  PRMT R51, R26.reuse, 0x7771, RZ ;  /* 0x000077711a337816 */ /* 0x040fe200000000ff */
[----:B------:R0:W-:Y:S01]  /*55f0*/  @P4 STG.E.U8 desc[UR16][R2.64], R73 ;  /* 0x0000004902004986 */ /* 0x0001e2000c101110 */
[----:B------:R-:W-:Y:S02]  /*5600*/  PRMT R69, R26, 0x7770, RZ ;  /* 0x000077701a457816 */ /* 0x000fe400000000ff */
[-C--:B------:R-:W-:Y:S02]  /*5610*/  IADD3 R24, P4, R0, R32.reuse, RZ ;  /* 0x0000002000187210 */ /* 0x080fe40007f9e0ff */
[----:B------:R-:W-:-:S02]  /*5620*/  IADD3 R26, P5, R27, R32, RZ ;  /* 0x000000201b1a7210 */ /* 0x000fc40007fbe0ff */
[-C--:B------:R-:W-:Y:S02]  /*5630*/  LEA.HI.X.SX32 R5, R25, R66.reuse, 0x1, P6 ;  /* 0x0000004219057211 */ /* 0x080fe400030f0eff */
[C---:B------:R-:W-:Y:S01]  /*5640*/  ISETP.LT.AND P6, PT, R6.reuse, UR7, !P0 ;  /* 0x0000000706007c0c */ /* 0x040fe2000c7c1270 */
[----:B------:R-:W-:Y:S01]  /*5650*/  IMAD R6, R6, UR6, RZ ;  /* 0x0000000606067c24 */ /* 0x000fe2000f8e02ff */
[-C--:B------:R-:W-:Y:S01]  /*5660*/  LEA.HI.X.SX32 R25, R0, R66.reuse, 0x1, P4 ;  /* 0x0000004200197211 */ /* 0x080fe200020f0eff */
[----:B------:R1:W-:Y:S01]  /*5670*/  @P3 STG.E.U8 desc[UR16][R4.64], R71 ;  /* 0x0000004704003986 */ /* 0x0003e2000c101110 */
[----:B------:R-:W-:Y:S01]  /*5680*/  LEA.HI.X.SX32 R27, R27, R66, 0x1, P5 ;  /* 0x000000421b1b7211 */ /* 0x000fe200028f0eff */
[----:B------:R-:W-:Y:S01]  /*5690*/  IMAD R0, R8, UR6, RZ ;  /* 0x0000000608007c24 */ /* 0x000fe2000f8e02ff */
[C---:B------:R-:W-:Y:S01]  /*56a0*/  ISETP.LT.AND P4, PT, R7.reuse, UR7, !P0 ;  /* 0x0000000707007c0c */ /* 0x040fe2000c781270 */
[----:B------:R-:W-:Y:S01]  /*56b0*/  IMAD R7, R7, UR6, RZ ;  /* 0x0000000607077c24 */ /* 0x000fe2000f8e02ff */
[C---:B------:R-:W-:Y:S01]  /*56c0*/  IADD3 R28, P3, R6.reuse, R32, RZ ;  /* 0x00000020061c7210 */ /* 0x040fe20007f7e0ff */
[----:B------:R2:W-:Y:S01]  /*56d0*/  @P1 STG.E.U8 desc[UR16][R24.64], R69 ;  /* 0x0000004518001986 */ /* 0x0005e2000c101110 */
[C---:B------:R-:W-:Y:S01]  /*56e0*/  ISETP.LT.AND P1, PT, R9.reuse, UR7, !P0 ;  /* 0x0000000709007c0c */ /* 0x040fe2000c721270 */
[----:B------:R-:W-:Y:S01]  /*56f0*/  IMAD R9, R9, UR6, RZ ;  /* 0x0000000609097c24 */ /* 0x000fe2000f8e02ff */
[----:B------:R-:W-:Y:S01]  /*5700*/  LEA.HI.X.SX32 R29, R6, R66, 0x1, P3 ;  /* 0x00000042061d7211 */ /* 0x000fe200018f0eff */
[----:B------:R-:W-:Y:S01]  /*5710*/  @P2 STG.E.U8 desc[UR16][R26.64], R67 ;  /* 0x000000431a002986 */ /* 0x000fe2000c101110 */
[----:B0-----:R-:W-:-:S02]  /*5720*/  IADD3 R2, P2, R7, R32, RZ ;  /* 0x0000002007027210 */ /* 0x001fc40007f5e0ff */
[----:B------:R-:W-:Y:S01]  /*5730*/  ISETP.LT.AND P3, PT, R8, UR7, !P0 ;  /* 0x0000000708007c0c */ /* 0x000fe2000c761270 */
[----:B------:R-:W-:Y:S01]  /*5740*/  @P6 STG.E.U8 desc[UR16][R28.64], R55 ;  /* 0x000000371c006986 */ /* 0x000fe2000c101110 */
[----:B------:R-:W-:Y:S02]  /*5750*/  LEA.HI.X.SX32 R3, R7, R66, 0x1, P2 ;  /* 0x0000004207037211 */ /* 0x000fe400010f0eff */
[C---:B------:R-:W-:Y:S01]  /*5760*/  ISETP.LT.AND P2, PT, R10.reuse, UR7, !P0 ;  /* 0x000000070a007c0c */ /* 0x040fe2000c741270 */
[----:B------:R-:W-:Y:S01]  /*5770*/  IMAD R10, R10, UR6, RZ ;  /* 0x000000060a0a7c24 */ /* 0x000fe2000f8e02ff */
[CC--:B-1----:R-:W-:Y:S01]  /*5780*/  IADD3 R4, P5, R0.reuse, R32.reuse, RZ ;  /* 0x0000002000047210 */ /* 0x0c2fe20007fbe0ff */
[----:B------:R0:W-:Y:S01]  /*5790*/  @P4 STG.E.U8 desc[UR16][R2.64], R53 ;  /* 0x0000003502004986 */ /* 0x0001e2000c101110 */
[----:B------:R-:W-:Y:S02]  /*57a0*/  IADD3 R8, P6, R9, R32, RZ ;  /* 0x0000002009087210 */ /* 0x000fe40007fde0ff */
[----:B------:R-:W-:Y:S01]  /*57b0*/  LEA.HI.X.SX32 R5, R0, R66, 0x1, P5 ;  /* 0x0000004200057211 */ /* 0x000fe200028f0eff */
[----:B------:R-:W-:Y:S01]  /*57c0*/  IMAD R0, R12, UR6, RZ ;  /* 0x000000060c007c24 */ /* 0x000fe2000f8e02ff */
[----:B--2---:R-:W-:-:S02]  /*57d0*/  IADD3 R24, P4, R10, R32, RZ ;  /* 0x000000200a187210 */ /* 0x004fc40007f9e0ff */
[C---:B------:R-:W-:Y:S01]  /*57e0*/  ISETP.LT.AND P5, PT, R11.reuse, UR7, !P0 ;  /* 0x000000070b007c0c */ /* 0x040fe2000c7a1270 */
[----:B------:R-:W-:Y:S01]  /*57f0*/  IMAD R11, R11, UR6, RZ ;  /* 0x000000060b0b7c24 */ /* 0x000fe2000f8e02ff */
[-C--:B------:R-:W-:Y:S01]  /*5800*/  LEA.HI.X.SX32 R9, R9, R66.reuse, 0x1, P6 ;  /* 0x0000004209097211 */ /* 0x080fe200030f0eff */
[----:B------:R-:W-:Y:S01]  /*5810*/  @P3 STG.E.U8 desc[UR16][R4.64], R51 ;  /* 0x0000003304003986 */ /* 0x000fe2000c101110 */
[----:B------:R-:W-:Y:S02]  /*5820*/  LEA.HI.X.SX32 R25, R10, R66, 0x1, P4 ;  /* 0x000000420a197211 */ /* 0x000fe400020f0eff */
[CC--:B------:R-:W-:Y:S01]  /*5830*/  IADD3 R10, P3, R11.reuse, R32.reuse, RZ ;  /* 0x000000200b0a7210 */ /* 0x0c0fe20007f7e0ff */
[----:B------:R-:W1:Y:S01]  /*5840*/  LDS.128 R4, [R33] ;  /* 0x0000000021047984 */ /* 0x000e620000000c00 */
[----:B0-----:R-:W-:Y:S02]  /*5850*/  IADD3 R2, P4, R0, R32, RZ ;  /* 0x0000002000027210 */ /* 0x001fe40007f9e0ff */
[----:B------:R-:W-:Y:S01]  /*5860*/  LEA.HI.X.SX32 R11, R11, R66, 0x1, P3 ;  /* 0x000000420b0b7211 */ /* 0x000fe200018f0eff */
[----:B------:R0:W-:Y:S01]  /*5870*/  @P1 STG.E.U8 desc[UR16][R8.64], R49 ;  /* 0x0000003108001986 */ /* 0x0001e2000c101110 */
[----:B------:R-:W-:-:S02]  /*5880*/  ISETP.LT.AND P1, PT, R12, UR7, !P0 ;  /* 0x000000070c007c0c */ /* 0x000fc4000c721270 */
[----:B------:R-:W-:Y:S01]  /*5890*/  ISETP.LT.AND P3, PT, R14, UR7, !P0 ;  /* 0x000000070e007c0c */ /* 0x000fe2000c761270 */
[----:B------:R-:W-:Y:S01]  /*58a0*/  @P2 STG.E.U8 desc[UR16][R24.64], R47 ;  /* 0x0000002f18002986 */ /* 0x000fe2000c101110 */
[C---:B------:R-:W-:Y:S01]  /*58b0*/  ISETP.LT.AND P2, PT, R13.reuse, UR7, !P0 ;  /* 0x000000070d007c0c */ /* 0x040fe2000c741270 */
[----:B------:R-:W-:Y:S01]  /*58c0*/  IMAD R13, R13, UR6, RZ ;  /* 0x000000060d0d7c24 */ /* 0x000fe2000f8e02ff */
[----:B------:R-:W-:Y:S01]  /*58d0*/  LEA.HI.X.SX32 R3, R0, R66, 0x1, P4 ;  /* 0x0000004200037211 */ /* 0x000fe200020f0eff */
[----:B------:R-:W-:Y:S01]  /*58e0*/  IMAD R14, R14, UR6, RZ ;  /* 0x000000060e0e7c24 */ /* 0x000fe2000f8e02ff */
[----:B------:R-:W-:Y:S01]  /*58f0*/  @P5 STG.E.U8 desc[UR16][R10.64], R45 ;  /* 0x0000002d0a005986 */ /* 0x000fe2000c101110 */
[C---:B------:R-:W-:Y:S01]  /*5900*/  ISETP.LT.AND P4, PT, R15.reuse, UR7, !P0 ;  /* 0x000000070f007c0c */ /* 0x040fe2000c781270 */
[----:B------:R-:W-:Y:S01]  /*5910*/  IMAD R15, R15, UR6, RZ ;  /* 0x000000060f0f7c24 */ /* 0x000fe2000f8e02ff */
[-C--:B0-----:R-:W-:Y:S01]  /*5920*/  IADD3 R8, P6, R13, R32.reuse, RZ ;  /* 0x000000200d087210 */ /* 0x081fe20007fde0ff */
[----:B------:R-:W-:Y:S01]  /*5930*/  IMAD R0, R63, UR6, RZ ;  /* 0x000000063f007c24 */ /* 0x000fe2000f8e02ff */
[----:B------:R-:W-:Y:S01]  /*5940*/  IADD3 R12, P5, R14, R32, RZ ;  /* 0x000000200e0c7210 */ /* 0x000fe20007fbe0ff */
[----:B------:R0:W-:Y:S01]  /*5950*/  @P1 STG.E.U8 desc[UR16][R2.64], R43 ;  /* 0x0000002b02001986 */ /* 0x0001e2000c101110 */
[----:B------:R-:W-:-:S02]  /*5960*/  LEA.HI.X.SX32 R9, R13, R66, 0x1, P6 ;  /* 0x000000420d097211 */ /* 0x000fc400030f0eff */
[----:B------:R-:W-:Y:S02]  /*5970*/  LEA.HI.X.SX32 R13, R14, R66, 0x1, P5 ;  /* 0x000000420e0d7211 */ /* 0x000fe400028f0eff */
[----:B------:R-:W-:Y:S01]  /*5980*/  IADD3 R14, P1, R15, R32, RZ ;  /* 0x000000200f0e7210 */ /* 0x000fe20007f3e0ff */
[----:B------:R2:W-:Y:S01]  /*5990*/  @P2 STG.E.U8 desc[UR16][R8.64], R41 ;  /* 0x0000002908002986 */ /* 0x0005e2000c101110 */
[C---:B------:R-:W-:Y:S01]  /*59a0*/  ISETP.LT.AND P2, PT, R17.reuse, UR7, !P0 ;  /* 0x0000000711007c0c */ /* 0x040fe2000c741270 */
[----:B------:R-:W-:Y:S01]  /*59b0*/  IMAD R17, R17, UR6, RZ ;  /* 0x0000000611117c24 */ /* 0x000fe2000f8e02ff */
[----:B------:R-:W-:Y:S01]  /*59c0*/  LEA.HI.X.SX32 R15, R15, R66, 0x1, P1 ;  /* 0x000000420f0f7211 */ /* 0x000fe200008f0eff */
[----:B------:R3:W-:Y:S01]  /*59d0*/  @P3 STG.E.U8 desc[UR16][R12.64], R39 ;  /* 0x000000270c003986 */ /* 0x0007e2000c101110 */
[C---:B------:R-:W-:Y:S01]  /*59e0*/  ISETP.LT.AND P3, PT, R16.reuse, UR7, !P0 ;  /* 0x0000000710007c0c */ /* 0x040fe2000c761270 */
[----:B------:R-:W-:Y:S01]  /*59f0*/  IMAD R16, R16, UR6, RZ ;  /* 0x0000000610107c24 */ /* 0x000fe2000f8e02ff */
[-C--:B0-----:R-:W-:Y:S01]  /*5a00*/  IADD3 R2, P5, R17, R32.reuse, RZ ;  /* 0x0000002011027210 */ /* 0x081fe20007fbe0ff */
[----:B------:R0:W-:Y:S01]  /*5a10*/  @P4 STG.E.U8 desc[UR16][R14.64], R37 ;  /* 0x000000250e004986 */ /* 0x0001e2000c101110 */
[C---:B------:R-:W-:Y:S01]  /*5a20*/  ISETP.LT.AND P4, PT, R18.reuse, UR7, !P0 ;  /* 0x0000000712007c0c */ /* 0x040fe2000c781270 */
[----:B------:R-:W-:Y:S01]  /*5a30*/  IMAD R18, R18, UR6, RZ ;  /* 0x0000000612127c24 */ /* 0x000fe2000f8e02ff */
[----:B------:R-:W-:-:S02]  /*5a40*/  IADD3 R10, P1, R16, R32, RZ ;  /* 0x00000020100a7210 */ /* 0x000fc40007f3e0ff */
[-C--:B------:R-:W-:Y:S02]  /*5a50*/  LEA.HI.X.SX32 R3, R17, R66.reuse, 0x1, P5 ;  /* 0x0000004211037211 */ /* 0x080fe400028f0eff */
[----:B------:R-:W-:Y:S02]  /*5a60*/  LEA.HI.X.SX32 R11, R16, R66, 0x1, P1 ;  /* 0x00000042100b7211 */ /* 0x000fe400008f0eff */
[C---:B------:R-:W-:Y:S01]  /*5a70*/  ISETP.LT.AND P1, PT, R19.reuse, UR7, !P0 ;  /* 0x0000000713007c0c */ /* 0x040fe2000c721270 */
[----:B------:R-:W-:Y:S01]  /*5a80*/  IMAD R19, R19, UR6, RZ ;  /* 0x0000000613137c24 */ /* 0x000fe2000f8e02ff */
[-C--:B--2---:R-:W-:Y:S01]  /*5a90*/  IADD3 R8, P6, R18, R32.reuse, RZ ;  /* 0x0000002012087210 */ /* 0x084fe20007fde0ff */
[----:B------:R2:W-:Y:S01]  /*5aa0*/  @P3 STG.E.U8 desc[UR16][R10.64], R35 ;  /* 0x000000230a003986 */ /* 0x0005e2000c101110 */
[----:B-1----:R-:W-:Y:S02]  /*5ab0*/  PRMT R17, R4, 0x7770, RZ ;  /* 0x0000777004117816 */ /* 0x002fe400000000ff */
[----:B---3--:R-:W-:Y:S01]  /*5ac0*/  IADD3 R12, P3, R19, R32, RZ ;  /* 0x00000020130c7210 */ /* 0x008fe20007f7e0ff */
[----:B------:R1:W-:Y:S01]  /*5ad0*/  @P2 STG.E.U8 desc[UR16][R2.64], R31 ;  /* 0x0000001f02002986 */ /* 0x0003e2000c101110 */
[C---:B------:R-:W-:Y:S01]  /*5ae0*/  ISETP.LT.AND P2, PT, R20.reuse, UR7, !P0 ;  /* 0x0000000714007c0c */ /* 0x040fe2000c741270 */
[----:B------:R-:W-:Y:S01]  /*5af0*/  IMAD R20, R20, UR6, RZ ;  /* 0x0000000614147c24 */ /* 0x000fe2000f8e02ff */
[----:B------:R-:W-:-:S02]  /*5b00*/  LEA.HI.X.SX32 R9, R18, R66, 0x1, P6 ;  /* 0x0000004212097211 */ /* 0x000fc400030f0eff */
[----:B------:R-:W-:Y:S02]  /*5b10*/  LEA.HI.X.SX32 R13, R19, R66, 0x1, P3 ;  /* 0x00000042130d7211 */ /* 0x000fe400018f0eff */
[----:B0-----:R-:W-:Y:S01]  /*5b20*/  PRMT R15, R5, 0x7770, RZ ;  /* 0x00007770050f7816 */ /* 0x001fe200000000ff */
[----:B------:R-:W-:Y:S01]  /*5b30*/  @P4 STG.E.U8 desc[UR16][R8.64], R17 ;  /* 0x0000001108004986 */ /* 0x000fe2000c101110 */
[C---:B--2---:R-:W-:Y:S02]  /*5b40*/  IADD3 R10, P6, R20.reuse, R32, RZ ;  /* 0x00000020140a7210 */ /* 0x044fe40007fde0ff */
[C---:B------:R-:W-:Y:S01]  /*5b50*/  ISETP.LT.AND P4, PT, R21.reuse, UR7, !P0 ;  /* 0x0000000715007c0c */ /* 0x040fe2000c781270 */
[----:B------:R0:W-:Y:S01]  /*5b60*/  @P1 STG.E.U8 desc[UR16][R12.64], R15 ;  /* 0x0000000f0c001986 */ /* 0x0001e2000c101110 */
[----:B------:R-:W-:Y:S01]  /*5b70*/  IMAD R21, R21, UR6, RZ ;  /* 0x0000000615157c24 */ /* 0x000fe2000f8e02ff */
[C---:B------:R-:W-:Y:S01]  /*5b80*/  ISETP.LT.AND P1, PT, R23.reuse, UR7, !P0 ;  /* 0x0000000717007c0c */ /* 0x040fe2000c721270 */
[----:B------:R-:W-:Y:S01]  /*5b90*/  IMAD R23, R23, UR6, RZ ;  /* 0x0000000617177c24 */ /* 0x000fe2000f8e02ff */
[----:B------:R-:W-:-:S02]  /*5ba0*/  LEA.HI.X.SX32 R11, R20, R66, 0x1, P6 ;  /* 0x00000042140b7211 */ /* 0x000fc400030f0eff */
[----:B------:R-:W-:Y:S02]  /*5bb0*/  PRMT R25, R6, 0x7770, RZ ;  /* 0x0000777006197816 */ /* 0x000fe400000000ff */
[C---:B------:R-:W-:Y:S01]  /*5bc0*/  ISETP.LT.AND P3, PT, R22.reuse, UR7, !P0 ;  /* 0x0000000716007c0c */ /* 0x040fe2000c761270 */
[----:B------:R-:W-:Y:S01]  /*5bd0*/  IMAD R22, R22, UR6, RZ ;  /* 0x0000000616167c24 */ /* 0x000fe2000f8e02ff */
[-C--:B-1----:R-:W-:Y:S01]  /*5be0*/  IADD3 R2, P5, R21, R32.reuse, RZ ;  /* 0x0000002015027210 */ /* 0x082fe20007fbe0ff */
[----:B------:R1:W-:Y:S01]  /*5bf0*/  @P2 STG.E.U8 desc[UR16][R10.64], R25 ;  /* 0x000000190a002986 */ /* 0x0003e2000c101110 */
[-C--:B0-----:R-:W-:Y:S02]  /*5c00*/  IADD3 R12, P2, R23, R32.reuse, RZ ;  /* 0x00000020170c7210 */ /* 0x081fe40007f5e0ff */
[----:B------:R-:W-:Y:S02]  /*5c10*/  IADD3 R8, P6, R22, R32, RZ ;  /* 0x0000002016087210 */ /* 0x000fe40007fde0ff */
[----:B------:R-:W-:-:S02]  /*5c20*/  LEA.HI.X.SX32 R3, R21, R66, 0x1, P5 ;  /* 0x0000004215037211 */ /* 0x000fc400028f0eff */
[----:B------:R-:W-:Y:S02]  /*5c30*/  PRMT R19, R7, 0x7770, RZ ;  /* 0x0000777007137816 */ /* 0x000fe400000000ff */
[-C--:B------:R-:W-:Y:S02]  /*5c40*/  LEA.HI.X.SX32 R13, R23, R66.reuse, 0x1, P2 ;  /* 0x00000042170d7211 */ /* 0x080fe400010f0eff */
[C---:B------:R-:W-:Y:S01]  /*5c50*/  ISETP.LT.AND P2, PT, R56.reuse, UR7, !P0 ;  /* 0x0000000738007c0c */ /* 0x040fe2000c741270 */
[----:B------:R-:W-:Y:S01]  /*5c60*/  IMAD R56, R56, UR6, RZ ;  /* 0x0000000638387c24 */ /* 0x000fe2000f8e02ff */
[----:B------:R-:W-:Y:S01]  /*5c70*/  LEA.HI.X.SX32 R9, R22, R66, 0x1, P6 ;  /* 0x0000004216097211 */ /* 0x000fe200030f0eff */
[----:B------:R0:W-:Y:S01]  /*5c80*/  @P4 STG.E.U8 desc[UR16][R2.64], R19 ;  /* 0x0000001302004986 */ /* 0x0001e2000c101110 */
[----:B------:R-:W-:Y:S02]  /*5c90*/  PRMT R17, R4, 0x7771, RZ ;  /* 0x0000777104117816 */ /* 0x000fe400000000ff */
[----:B------:R-:W-:-:S02]  /*5ca0*/  PRMT R15, R5, 0x7771, RZ ;  /* 0x00007771050f7816 */ /* 0x000fc400000000ff */
[C---:B------:R-:W-:Y:S01]  /*5cb0*/  ISETP.LT.AND P4, PT, R57.reuse, UR7, !P0 ;  /* 0x0000000739007c0c */ /* 0x040fe2000c781270 */
[----:B------:R-:W-:Y:S01]  /*5cc0*/  IMAD R57, R57, UR6, RZ ;  /* 0x0000000639397c24 */ /* 0x000fe2000f8e02ff */
[----:B-1----:R-:W-:Y:S01]  /*5cd0*/  IADD3 R10, P6, R56, R32, RZ ;  /* 0x00000020380a7210 */ /* 0x002fe20007fde0ff */
[----:B------:R1:W-:Y:S01]  /*5ce0*/  @P3 STG.E.U8 desc[UR16][R8.64], R17 ;  /* 0x0000001108003986 */ /* 0x0003e2000c101110 */
[C---:B------:R-:W-:Y:S01]  /*5cf0*/  ISETP.LT.AND P3, PT, R58.reuse, UR7, !P0 ;  /* 0x000000073a007c0c */ /* 0x040fe2000c761270 */
[----:B------:R-:W-:Y:S01]  /*5d00*/  IMAD R58, R58, UR6, RZ ;  /* 0x000000063a3a7c24 */ /* 0x000fe2000f8e02ff */
[----:B------:R-:W-:Y:S01]  /*5d10*/  LEA.HI.X.SX32 R11, R56, R66, 0x1, P6 ;  /* 0x00000042380b7211 */ /* 0x000fe200030f0eff */
[----:B------:R2:W-:Y:S01]  /*5d20*/  @P1 STG.E.U8 desc[UR16][R12.64], R15 ;  /* 0x0000000f0c001986 */ /* 0x0005e2000c101110 */
[C---:B------:R-:W-:Y:S01]  /*5d30*/  ISETP.LT.AND P1, PT, R59.reuse, UR7, !P0 ;  /* 0x000000073b007c0c */ /* 0x040fe2000c721270 */
[----:B------:R-:W-:Y:S01]  /*5d40*/  IMAD R59, R59, UR6, RZ ;  /* 0x000000063b3b7c24 */ /* 0x000fe2000f8e02ff */
[----:B0-----:R-:W-:-:S02]  /*5d50*/  IADD3 R2, P5, R57, R32, RZ ;  /* 0x0000002039027210 */ /* 0x001fc40007fbe0ff */
[----:B------:R-:W-:Y:S02]  /*5d60*/  PRMT R21, R6, 0x7771, RZ ;  /* 0x0000777106157816 */ /* 0x000fe400000000ff */
[----:B------:R-:W-:Y:S02]  /*5d70*/  LEA.HI.X.SX32 R3, R57, R66, 0x1, P5 ;  /* 0x0000004239037211 */ /* 0x000fe400028f0eff */
[-C--:B-1----:R-:W-:Y:S01]  /*5d80*/  IADD3 R8, P6, R58, R32.reuse, RZ ;  /* 0x000000203a087210 */ /* 0x082fe20007fde0ff */
[----:B------:R-:W-:Y:S01]  /*5d90*/  @P2 STG.E.U8 desc[UR16][R10.64], R21 ;  /* 0x000000150a002986 */ /* 0x000fe2000c101110 */
[----:B------:R-:W-:Y:S02]  /*5da0*/  PRMT R17, R4, 0x7772, RZ ;  /* 0x0000777204117816 */ /* 0x000fe400000000ff */
[----:B--2---:R-:W-:Y:S02]  /*5db0*/  PRMT R15, R7, 0x7771, RZ ;  /* 0x00007771070f7816 */ /* 0x004fe400000000ff */
[----:B------:R-:W-:-:S02]  /*5dc0*/  IADD3 R12, P2, R59, R32, RZ ;  /* 0x000000203b0c7210 */ /* 0x000fc40007f5e0ff */
[-C--:B------:R-:W-:Y:S01]  /*5dd0*/  LEA.HI.X.SX32 R9, R58, R66.reuse, 0x1, P6 ;  /* 0x000000423a097211 */ /* 0x080fe200030f0eff */
[----:B------:R0:W-:Y:S01]  /*5de0*/  @P4 STG.E.U8 desc[UR16][R2.64], R15 ;  /* 0x0000000f02004986 */ /* 0x0001e2000c101110 */
[----:B------:R-:W-:Y:S02]  /*5df0*/  LEA.HI.X.SX32 R13, R59, R66, 0x1, P2 ;  /* 0x000000423b0d7211 */ /* 0x000fe400010f0eff */
[----:B------:R-:W-:Y:S01]  /*5e00*/  PRMT R19, R5, 0x7772, RZ ;  /* 0x0000777205137816 */ /* 0x000fe200000000ff */
[----:B------:R1:W-:Y:S01]  /*5e10*/  @P3 STG.E.U8 desc[UR16][R8.64], R17 ;  /* 0x0000001108003986 */ /* 0x0003e2000c101110 */
[C---:B------:R-:W-:Y:S01]  /*5e20*/  ISETP.LT.AND P4, PT, R61.reuse, UR7, !P0 ;  /* 0x000000073d007c0c */ /* 0x040fe2000c781270 */
[----:B------:R-:W-:Y:S01]  /*5e30*/  IMAD R61, R61, UR6, RZ ;  /* 0x000000063d3d7c24 */ /* 0x000fe2000f8e02ff */
[C---:B------:R-:W-:Y:S01]  /*5e40*/  ISETP.LT.AND P3, PT, R62.reuse, UR7, !P0 ;  /* 0x000000073e007c0c */ /* 0x040fe2000c761270 */
[----:B------:R2:W-:Y:S01]  /*5e50*/  @P1 STG.E.U8 desc[UR16][R12.64], R19 ;  /* 0x000000130c001986 */ /* 0x0005e2000c101110 */
[----:B------:R-:W-:Y:S01]  /*5e60*/  IMAD R62, R62, UR6, RZ ;  /* 0x000000063e3e7c24 */ /* 0x000fe2000f8e02ff */
[C---:B------:R-:W-:Y:S01]  /*5e70*/  ISETP.LT.AND P5, PT, R60.reuse, UR7, !P0 ;  /* 0x000000073c007c0c */ /* 0x040fe2000c7a1270 */
[----:B------:R-:W-:Y:S01]  /*5e80*/  IMAD R60, R60, UR6, RZ ;  /* 0x000000063c3c7c24 */ /* 0x000fe2000f8e02ff */
[----:B------:R-:W-:Y:S01]  /*5e90*/  PRMT R25, R6, 0x7772, RZ ;  /* 0x0000777206197816 */ /* 0x000fe200000000ff */
[----:B0-----:R-:W-:Y:S01]  /*5ea0*/  IMAD R15, R64, UR6, RZ ;  /* 0x00000006400f7c24 */ /* 0x001fe2000f8e02ff */
[----:B------:R-:W-:-:S02]  /*5eb0*/  IADD3 R10, P2, R62, R32, RZ ;  /* 0x000000203e0a7210 */ /* 0x000fc40007f5e0ff */
[-C--:B-1----:R-:W-:Y:S01]  /*5ec0*/  IADD3 R8, P1, R61, R32.reuse, RZ ;  /* 0x000000203d087210 */ /* 0x082fe20007f3e0ff */
[----:B------:R-:W-:Y:S01]  /*5ed0*/  IMAD R17, R65, UR6, RZ ;  /* 0x0000000641117c24 */ /* 0x000fe2000f8e02ff */
[----:B------:R-:W-:Y:S02]  /*5ee0*/  IADD3 R2, P6, R60, R32, RZ ;  /* 0x000000203c027210 */ /* 0x000fe40007fde0ff */
[----:B------:R-:W-:Y:S02]  /*5ef0*/  LEA.HI.X.SX32 R9, R61, R66, 0x1, P1 ;  /* 0x000000423d097211 */ /* 0x000fe400008f0eff */
[----:B------:R-:W-:Y:S02]  /*5f00*/  IADD3 R14, P1, R15, R32, RZ ;  /* 0x000000200f0e7210 */ /* 0x000fe40007f3e0ff */
[----:B------:R-:W-:Y:S02]  /*5f10*/  LEA.HI.X.SX32 R11, R62, R66, 0x1, P2 ;  /* 0x000000423e0b7211 */ /* 0x000fe400010f0eff */
[----:B------:R-:W-:-:S02]  /*5f20*/  ISETP.LT.AND P2, PT, R63, UR7, !P0 ;  /* 0x000000073f007c0c */ /* 0x000fc4000c741270 */
[-C--:B------:R-:W-:Y:S02]  /*5f30*/  LEA.HI.X.SX32 R15, R15, R66.reuse, 0x1, P1 ;  /* 0x000000420f0f7211 */ /* 0x080fe400008f0eff */
[----:B------:R-:W-:Y:S02]  /*5f40*/  ISETP.LT.AND P1, PT, R64, UR7, !P0 ;  /* 0x0000000740007c0c */ /* 0x000fe4000c721270 */
[----:B------:R-:W-:Y:S02]  /*5f50*/  ISETP.LT.AND P0, PT, R65, UR7, !P0 ;  /* 0x0000000741007c0c */ /* 0x000fe4000c701270 */
[----:B------:R-:W-:Y:S02]  /*5f60*/  LEA.HI.X.SX32 R3, R60, R66, 0x1, P6 ;  /* 0x000000423c037211 */ /* 0x000fe400030f0eff */
[----:B--2---:R-:W-:Y:S02]  /*5f70*/  IADD3 R12, P6, R0, R32, RZ ;  /* 0x00000020000c7210 */ /* 0x004fe40007fde0ff */
[----:B------:R-:W-:Y:S01]  /*5f80*/  PRMT R23, R7, 0x7772, RZ ;  /* 0x0000777207177816 */ /* 0x000fe200000000ff */
[----:B------:R0:W-:Y:S01]  /*5f90*/  @P5 STG.E.U8 desc[UR16][R2.64], R25 ;  /* 0x0000001902005986 */ /* 0x0001e2000c101110 */
[----:B------:R-:W-:-:S02]  /*5fa0*/  PRMT R21, R4, 0x7773, RZ ;  /* 0x0000777304157816 */ /* 0x000fc400000000ff */
[----:B------:R-:W-:Y:S01]  /*5fb0*/  LEA.HI.X.SX32 R13, R0, R66, 0x1, P6 ;  /* 0x00000042000d7211 */ /* 0x000fe200030f0eff */
[----:B------:R0:W-:Y:S01]  /*5fc0*/  @P4 STG.E.U8 desc[UR16][R8.64], R23 ;  /* 0x0000001708004986 */ /* 0x0001e2000c101110 */
[----:B------:R-:W-:Y:S02]  /*5fd0*/  PRMT R19, R5, 0x7773, RZ ;  /* 0x0000777305137816 */ /* 0x000fe400000000ff */
[----:B------:R-:W-:Y:S01]  /*5fe0*/  PRMT R5, R6, 0x7773, RZ ;  /* 0x0000777306057816 */ /* 0x000fe200000000ff */
[----:B------:R0:W-:Y:S01]  /*5ff0*/  @P3 STG.E.U8 desc[UR16][R10.64], R21 ;  /* 0x000000150a003986 */ /* 0x0001e2000c101110 */
[----:B------:R-:W-:Y:S02]  /*6000*/  IADD3 R16, P6, R17, R32, RZ ;  /* 0x0000002011107210 */ /* 0x000fe40007fde0ff */
[----:B------:R-:W-:Y:S01]  /*6010*/  PRMT R7, R7, 0x7773, RZ ;  /* 0x0000777307077816 */ /* 0x000fe200000000ff */
[----:B------:R0:W-:Y:S01]  /*6020*/  @P2 STG.E.U8 desc[UR16][R12.64], R19 ;  /* 0x000000130c002986 */ /* 0x0001e2000c101110 */
[----:B------:R-:W-:-:S03]  /*6030*/  LEA.HI.X.SX32 R17, R17, R66, 0x1, P6 ;  /* 0x0000004211117211 */ /* 0x000fc600030f0eff */
[----:B------:R0:W-:Y:S01]  /*6040*/  @P1 STG.E.U8 desc[UR16][R14.64], R5 ;  /* 0x000000050e001986 */ /* 0x0001e2000c101110 */
[----:B------:R-:W-:Y:S05]  /*6050*/  @!P0 EXIT ;  /* 0x000000000000894d */ /* 0x000fea0003800000 */
[----:B------:R-:W-:Y:S01]  /*6060*/  STG.E.U8 desc[UR16][R16.64], R7 ;  /* 0x0000000710007986 */ /* 0x000fe2000c101110 */
[----:B------:R-:W-:Y:S05]  /*6070*/  EXIT ;  /* 0x000000000000794d */ /* 0x000fea0003800000 */
.L_x_3:
[----:B------:R-:W-:-:S00]  /*6080*/  BRA `(.L_x_3) ;  /* 0xfffffffc00fc7947 */ /* 0x000fc0000383ffff */
[----:B------:R-:W-:-:S00]  /*6090*/  NOP ;  /* 0x0000000000007918 */ /* 0x000fc00000000000 */
        /* <DEDUP_REMOVED lines=14> */
.L_x_4:


//--------------------- .nv.shared.matmul_kernel  --------------------------
	.section	.nv.shared.matmul_kernel,"aw",@nobits
	.sectionflags	@""
	.align	16
	.zero		1024


//--------------------- .nv.shared.reserved.0     --------------------------
	.section	.nv.shared.reserved.0,"aw",@nobits
	.weak		__nv_reservedSMEM_offset_0_alias
	.size		__nv_reservedSMEM_offset_0_alias, 0, 0
	.other		__nv_reservedSMEM_offset_0_alias,@"STO_CUDA_RESERVED_SHARED STV_DEFAULT"
__nv_reservedSMEM_offset_0_alias:
	.zero		0


//--------------------- .nv.constant0.matmul_kernel --------------------------
	.section	.nv.constant0.matmul_kernel,"a",@progbits
	.sectionflags	@""
	.align	4
.nv.constant0.matmul_kernel:
	.zero		608


//--------------------- SYMBOLS --------------------------

	.type		.nv.reservedSmem.offset0,@object
	.size		.nv.reservedSmem.offset0,0x4
